	.target	sm_80

	.elftype	@"ET_EXEC"


//--------------------- .note.nv.tkinfo           --------------------------
	.section	.note.nv.tkinfo,"",@"SHT_NOTE"
	.sectionflags	@"SHF_NOTE_NV_TKINFO"
	.tkinfo
        /*0018*/ 	.word	0x00000002
        /*0030*/ 	.string	""
        /*0030*/ 	.string	"ptxas"
        /*0030*/ 	.string	"Cuda compilation tools, release 13.0, V13.0.88"
        /*0030*/ 	.string	"Build cuda_13.0.r13.0/compiler.36424714_0"
        /*0030*/ 	.string	"-arch sm_80 -m 64 "



//--------------------- .note.nv.cuinfo           --------------------------
	.section	.note.nv.cuinfo,"",@"SHT_NOTE"
	.sectionflags	@"SHF_NOTE_NV_CUINFO"
        /*0018*/ 	.short	0x0002
        /*001a*/ 	.short	0x0050
        /*001c*/ 	.short	0x0082
	.zero		2


//--------------------- .nv.info                  --------------------------
	.section	.nv.info,"",@"SHT_CUDA_INFO"
	.align	4


	//----- nvinfo : EIATTR_REGCOUNT
	.align		4
        /*0000*/ 	.byte	0x04, 0x2f
        /*0002*/ 	.short	(.L_29 - .L_28)
	.align		4
.L_28:
        /*0004*/ 	.word	index@(_Z7cleanupPfS_S_S_bi)
        /*0008*/ 	.word	0x0000000f


	//----- nvinfo : EIATTR_FRAME_SIZE
	.align		4
.L_29:
        /*000c*/ 	.byte	0x04, 0x11
        /*000e*/ 	.short	(.L_31 - .L_30)
	.align		4
.L_30:
        /*0010*/ 	.word	index@($__internal_9_$__cuda_sm70_shflsync_down_p)
        /*0014*/ 	.word	0x00000000


	//----- nvinfo : EIATTR_FRAME_SIZE
	.align		4
.L_31:
        /*0018*/ 	.byte	0x04, 0x11
        /*001a*/ 	.short	(.L_33 - .L_32)
	.align		4
.L_32:
        /*001c*/ 	.word	index@(_Z7cleanupPfS_S_S_bi)
        /*0020*/ 	.word	0x00000000


	//----- nvinfo : EIATTR_REGCOUNT
	.align		4
.L_33:
        /*0024*/ 	.byte	0x04, 0x2f
        /*0026*/ 	.short	(.L_35 - .L_34)
	.align		4
.L_34:
        /*0028*/ 	.word	index@(_Z10cleanup_v2PfS_S_S_biiff)
        /*002c*/ 	.word	0x00000010


	//----- nvinfo : EIATTR_FRAME_SIZE
	.align		4
.L_35:
        /*0030*/ 	.byte	0x04, 0x11
        /*0032*/ 	.short	(.L_37 - .L_36)
	.align		4
.L_36:
        /*0034*/ 	.word	index@($__internal_8_$__cuda_sm70_shflsync_down_p)
        /*0038*/ 	.word	0x00000000


	//----- nvinfo : EIATTR_FRAME_SIZE
	.align		4
.L_37:
        /*003c*/ 	.byte	0x04, 0x11
        /*003e*/ 	.short	(.L_39 - .L_38)
	.align		4
.L_38:
        /*0040*/ 	.word	index@(_Z10cleanup_v2PfS_S_S_biiff)
        /*0044*/ 	.word	0x00000000


	//----- nvinfo : EIATTR_REGCOUNT
	.align		4
.L_39:
        /*0048*/ 	.byte	0x04, 0x2f
        /*004a*/ 	.short	(.L_41 - .L_40)
	.align		4
.L_40:
        /*004c*/ 	.word	index@(_Z25multi_tensor_apply_kernelI18TensorListMetadataILi1EE13L2NormFunctorIfEJPfS4_biEEvlPViT_T0_DpT1_)
        /*0050*/ 	.word	0x0000001a


	//----- nvinfo : EIATTR_FRAME_SIZE
	.align		4
.L_41:
        /*0054*/ 	.byte	0x04, 0x11
        /*0056*/ 	.short	(.L_43 - .L_42)
	.align		4
.L_42:
        /*0058*/ 	.word	index@($__internal_7_$__cuda_sm70_shflsync_down_p)
        /*005c*/ 	.word	0x00000000


	//----- nvinfo : EIATTR_FRAME_SIZE
	.align		4
.L_43:
        /*0060*/ 	.byte	0x04, 0x11
        /*0062*/ 	.short	(.L_45 - .L_44)
	.align		4
.L_44:
        /*0064*/ 	.word	index@(_Z25multi_tensor_apply_kernelI18TensorListMetadataILi1EE13L2NormFunctorIfEJPfS4_biEEvlPViT_T0_DpT1_)
        /*0068*/ 	.word	0x00000000


	//----- nvinfo : EIATTR_REGCOUNT
	.align		4
.L_45:
        /*006c*/ 	.byte	0x04, 0x2f
        /*006e*/ 	.short	(.L_47 - .L_46)
	.align		4
.L_46:
        /*0070*/ 	.word	index@(_Z25multi_tensor_apply_kernelI18TensorListMetadataILi1EE13L2NormFunctorIN3c104HalfEEJPfS6_biEEvlPViT_T0_DpT1_)
        /*0074*/ 	.word	0x0000001a


	//----- nvinfo : EIATTR_FRAME_SIZE
	.align		4
.L_47:
        /*0078*/ 	.byte	0x04, 0x11
        /*007a*/ 	.short	(.L_49 - .L_48)
	.align		4
.L_48:
        /*007c*/ 	.word	index@($__internal_6_$__cuda_sm70_shflsync_down_p)
        /*0080*/ 	.word	0x00000000


	//----- nvinfo : EIATTR_FRAME_SIZE
	.align		4
.L_49:
        /*0084*/ 	.byte	0x04, 0x11
        /*0086*/ 	.short	(.L_51 - .L_50)
	.align		4
.L_50:
        /*0088*/ 	.word	index@(_Z25multi_tensor_apply_kernelI18TensorListMetadataILi1EE13L2NormFunctorIN3c104HalfEEJPfS6_biEEvlPViT_T0_DpT1_)
        /*008c*/ 	.word	0x00000000


	//----- nvinfo : EIATTR_REGCOUNT
	.align		4
.L_51:
        /*0090*/ 	.byte	0x04, 0x2f
        /*0092*/ 	.short	(.L_53 - .L_52)
	.align		4
.L_52:
        /*0094*/ 	.word	index@(_Z25multi_tensor_apply_kernelI18TensorListMetadataILi1EE13L2NormFunctorIN3c108BFloat16EEJPfS6_biEEvlPViT_T0_DpT1_)
        /*0098*/ 	.word	0x00000018


	//----- nvinfo : EIATTR_FRAME_SIZE
	.align		4
.L_53:
        /*009c*/ 	.byte	0x04, 0x11
        /*009e*/ 	.short	(.L_55 - .L_54)
	.align		4
.L_54:
        /*00a0*/ 	.word	index@($__internal_5_$__cuda_sm70_shflsync_down_p)
        /*00a4*/ 	.word	0x00000000


	//----- nvinfo : EIATTR_FRAME_SIZE
	.align		4
.L_55:
        /*00a8*/ 	.byte	0x04, 0x11
        /*00aa*/ 	.short	(.L_57 - .L_56)
	.align		4
.L_56:
        /*00ac*/ 	.word	index@(_Z25multi_tensor_apply_kernelI18TensorListMetadataILi1EE13L2NormFunctorIN3c108BFloat16EEJPfS6_biEEvlPViT_T0_DpT1_)
        /*00b0*/ 	.word	0x00000000


	//----- nvinfo : EIATTR_REGCOUNT
	.align		4
.L_57:
        /*00b4*/ 	.byte	0x04, 0x2f
        /*00b6*/ 	.short	(.L_59 - .L_58)
	.align		4
.L_58:
        /*00b8*/ 	.word	index@(_Z25multi_tensor_apply_kernelI18TensorListMetadataILi1EE20UnscaleL2NormFunctorIfEJPfS4_S4_biEEvlPViT_T0_DpT1_)
        /*00bc*/ 	.word	0x00000020


	//----- nvinfo : EIATTR_FRAME_SIZE
	.align		4
.L_59:
        /*00c0*/ 	.byte	0x04, 0x11
        /*00c2*/ 	.short	(.L_61 - .L_60)
	.align		4
.L_60:
        /*00c4*/ 	.word	index@($__internal_4_$__cuda_sm70_shflsync_down_p)
        /*00c8*/ 	.word	0x00000000


	//----- nvinfo : EIATTR_FRAME_SIZE
	.align		4
.L_61:
        /*00cc*/ 	.byte	0x04, 0x11
        /*00ce*/ 	.short	(.L_63 - .L_62)
	.align		4
.L_62:
        /*00d0*/ 	.word	index@(_Z25multi_tensor_apply_kernelI18TensorListMetadataILi1EE20UnscaleL2NormFunctorIfEJPfS4_S4_biEEvlPViT_T0_DpT1_)
        /*00d4*/ 	.word	0x00000000


	//----- nvinfo : EIATTR_REGCOUNT
	.align		4
.L_63:
        /*00d8*/ 	.byte	0x04, 0x2f
        /*00da*/ 	.short	(.L_65 - .L_64)
	.align		4
.L_64:
        /*00dc*/ 	.word	index@(_Z25multi_tensor_apply_kernelI18TensorListMetadataILi1EE20UnscaleL2NormFunctorIN3c104HalfEEJPfS6_S6_biEEvlPViT_T0_DpT1_)
        /*00e0*/ 	.word	0x00000020


	//----- nvinfo : EIATTR_FRAME_SIZE
	.align		4
.L_65:
        /*00e4*/ 	.byte	0x04, 0x11
        /*00e6*/ 	.short	(.L_67 - .L_66)
	.align		4
.L_66:
        /*00e8*/ 	.word	index@($__internal_3_$__cuda_sm70_shflsync_down_p)
        /*00ec*/ 	.word	0x00000000


	//----- nvinfo : EIATTR_FRAME_SIZE
	.align		4
.L_67:
        /*00f0*/ 	.byte	0x04, 0x11
        /*00f2*/ 	.short	(.L_69 - .L_68)
	.align		4
.L_68:
        /*00f4*/ 	.word	index@(_Z25multi_tensor_apply_kernelI18TensorListMetadataILi1EE20UnscaleL2NormFunctorIN3c104HalfEEJPfS6_S6_biEEvlPViT_T0_DpT1_)
        /*00f8*/ 	.word	0x00000000


	//----- nvinfo : EIATTR_REGCOUNT
	.align		4
.L_69:
        /*00fc*/ 	.byte	0x04, 0x2f
        /*00fe*/ 	.short	(.L_71 - .L_70)
	.align		4
.L_70:
        /*0100*/ 	.word	index@(_Z25multi_tensor_apply_kernelI18TensorListMetadataILi1EE20UnscaleL2NormFunctorIN3c108BFloat16EEJPfS6_S6_biEEvlPViT_T0_DpT1_)
        /*0104*/ 	.word	0x00000020


	//----- nvinfo : EIATTR_FRAME_SIZE
	.align		4
.L_71:
        /*0108*/ 	.byte	0x04, 0x11
        /*010a*/ 	.short	(.L_73 - .L_72)
	.align		4
.L_72:
        /*010c*/ 	.word	index@($__internal_2_$__cuda_sm70_shflsync_down_p)
        /*0110*/ 	.word	0x00000000


	//----- nvinfo : EIATTR_FRAME_SIZE
	.align		4
.L_73:
        /*0114*/ 	.byte	0x04, 0x11
        /*0116*/ 	.short	(.L_75 - .L_74)
	.align		4
.L_74:
        /*0118*/ 	.word	index@(_Z25multi_tensor_apply_kernelI18TensorListMetadataILi1EE20UnscaleL2NormFunctorIN3c108BFloat16EEJPfS6_S6_biEEvlPViT_T0_DpT1_)
        /*011c*/ 	.word	0x00000000


	//----- nvinfo : EIATTR_REGCOUNT
	.align		4
.L_75:
        /*0120*/ 	.byte	0x04, 0x2f
        /*0122*/ 	.short	(.L_77 - .L_76)
	.align		4
.L_76:
        /*0124*/ 	.word	index@(_Z25multi_tensor_apply_kernelI18TensorListMetadataILi1EE14MaxNormFunctorIfEJPfS4_biEEvlPViT_T0_DpT1_)
        /*0128*/ 	.word	0x0000001a


	//----- nvinfo : EIATTR_FRAME_SIZE
	.align		4
.L_77:
        /*012c*/ 	.byte	0x04, 0x11
        /*012e*/ 	.short	(.L_79 - .L_78)
	.align		4
.L_78:
        /*0130*/ 	.word	index@($__internal_1_$__cuda_sm70_shflsync_down_p)
        /*0134*/ 	.word	0x00000000


	//----- nvinfo : EIATTR_FRAME_SIZE
	.align		4
.L_79:
        /*0138*/ 	.byte	0x04, 0x11
        /*013a*/ 	.short	(.L_81 - .L_80)
	.align		4
.L_80:
        /*013c*/ 	.word	index@(_Z25multi_tensor_apply_kernelI18TensorListMetadataILi1EE14MaxNormFunctorIfEJPfS4_biEEvlPViT_T0_DpT1_)
        /*0140*/ 	.word	0x00000000


	//----- nvinfo : EIATTR_REGCOUNT
	.align		4
.L_81:
        /*0144*/ 	.byte	0x04, 0x2f
        /*0146*/ 	.short	(.L_83 - .L_82)
	.align		4
.L_82:
        /*0148*/ 	.word	index@(_Z25multi_tensor_apply_kernelI18TensorListMetadataILi1EE14MaxNormFunctorIN3c104HalfEEJPfS6_biEEvlPViT_T0_DpT1_)
        /*014c*/ 	.word	0x0000001a


	//----- nvinfo : EIATTR_FRAME_SIZE
	.align		4
.L_83:
        /*0150*/ 	.byte	0x04, 0x11
        /*0152*/ 	.short	(.L_85 - .L_84)
	.align		4
.L_84:
        /*0154*/ 	.word	index@($__internal_0_$__cuda_sm70_shflsync_down_p)
        /*0158*/ 	.word	0x00000000


	//----- nvinfo : EIATTR_FRAME_SIZE
	.align		4
.L_85:
        /*015c*/ 	.byte	0x04, 0x11
        /*015e*/ 	.short	(.L_87 - .L_86)
	.align		4
.L_86:
        /*0160*/ 	.word	index@(_Z25multi_tensor_apply_kernelI18TensorListMetadataILi1EE14MaxNormFunctorIN3c104HalfEEJPfS6_biEEvlPViT_T0_DpT1_)
        /*0164*/ 	.word	0x00000000


	//----- nvinfo : EIATTR_MIN_STACK_SIZE
	.align		4
.L_87:
        /*0168*/ 	.byte	0x04, 0x12
        /*016a*/ 	.short	(.L_89 - .L_88)
	.align		4
.L_88:
        /*016c*/ 	.word	index@(_Z25multi_tensor_apply_kernelI18TensorListMetadataILi1EE14MaxNormFunctorIN3c104HalfEEJPfS6_biEEvlPViT_T0_DpT1_)
        /*0170*/ 	.word	0x00000000


	//----- nvinfo : EIATTR_MIN_STACK_SIZE
	.align		4
.L_89:
        /*0174*/ 	.byte	0x04, 0x12
        /*0176*/ 	.short	(.L_91 - .L_90)
	.align		4
.L_90:
        /*0178*/ 	.word	index@(_Z25multi_tensor_apply_kernelI18TensorListMetadataILi1EE14MaxNormFunctorIfEJPfS4_biEEvlPViT_T0_DpT1_)
        /*017c*/ 	.word	0x00000000


	//----- nvinfo : EIATTR_MIN_STACK_SIZE
	.align		4
.L_91:
        /*0180*/ 	.byte	0x04, 0x12
        /*0182*/ 	.short	(.L_93 - .L_92)
	.align		4
.L_92:
        /*0184*/ 	.word	index@(_Z25multi_tensor_apply_kernelI18TensorListMetadataILi1EE20UnscaleL2NormFunctorIN3c108BFloat16EEJPfS6_S6_biEEvlPViT_T0_DpT1_)
        /*0188*/ 	.word	0x00000000


	//----- nvinfo : EIATTR_MIN_STACK_SIZE
	.align		4
.L_93:
        /*018c*/ 	.byte	0x04, 0x12
        /*018e*/ 	.short	(.L_95 - .L_94)
	.align		4
.L_94:
        /*0190*/ 	.word	index@(_Z25multi_tensor_apply_kernelI18TensorListMetadataILi1EE20UnscaleL2NormFunctorIN3c104HalfEEJPfS6_S6_biEEvlPViT_T0_DpT1_)
        /*0194*/ 	.word	0x00000000


	//----- nvinfo : EIATTR_MIN_STACK_SIZE
	.align		4
.L_95:
        /*0198*/ 	.byte	0x04, 0x12
        /*019a*/ 	.short	(.L_97 - .L_96)
	.align		4
.L_96:
        /*019c*/ 	.word	index@(_Z25multi_tensor_apply_kernelI18TensorListMetadataILi1EE20UnscaleL2NormFunctorIfEJPfS4_S4_biEEvlPViT_T0_DpT1_)
        /*01a0*/ 	.word	0x00000000


	//----- nvinfo : EIATTR_MIN_STACK_SIZE
	.align		4
.L_97:
        /*01a4*/ 	.byte	0x04, 0x12
        /*01a6*/ 	.short	(.L_99 - .L_98)
	.align		4
.L_98:
        /*01a8*/ 	.word	index@(_Z25multi_tensor_apply_kernelI18TensorListMetadataILi1EE13L2NormFunctorIN3c108BFloat16EEJPfS6_biEEvlPViT_T0_DpT1_)
        /*01ac*/ 	.word	0x00000000


	//----- nvinfo : EIATTR_MIN_STACK_SIZE
	.align		4
.L_99:
        /*01b0*/ 	.byte	0x04, 0x12
        /*01b2*/ 	.short	(.L_101 - .L_100)
	.align		4
.L_100:
        /*01b4*/ 	.word	index@(_Z25multi_tensor_apply_kernelI18TensorListMetadataILi1EE13L2NormFunctorIN3c104HalfEEJPfS6_biEEvlPViT_T0_DpT1_)
        /*01b8*/ 	.word	0x00000000


	//----- nvinfo : EIATTR_MIN_STACK_SIZE
	.align		4
.L_101:
        /*01bc*/ 	.byte	0x04, 0x12
        /*01be*/ 	.short	(.L_103 - .L_102)
	.align		4
.L_102:
        /*01c0*/ 	.word	index@(_Z25multi_tensor_apply_kernelI18TensorListMetadataILi1EE13L2NormFunctorIfEJPfS4_biEEvlPViT_T0_DpT1_)
        /*01c4*/ 	.word	0x00000000


	//----- nvinfo : EIATTR_MIN_STACK_SIZE
	.align		4
.L_103:
        /*01c8*/ 	.byte	0x04, 0x12
        /*01ca*/ 	.short	(.L_105 - .L_104)
	.align		4
.L_104:
        /*01cc*/ 	.word	index@(_Z10cleanup_v2PfS_S_S_biiff)
        /*01d0*/ 	.word	0x00000000


	//----- nvinfo : EIATTR_MIN_STACK_SIZE
	.align		4
.L_105:
        /*01d4*/ 	.byte	0x04, 0x12
        /*01d6*/ 	.short	(.L_107 - .L_106)
	.align		4
.L_106:
        /*01d8*/ 	.word	index@(_Z7cleanupPfS_S_S_bi)
        /*01dc*/ 	.word	0x00000000
.L_107:


//--------------------- .nv.info._Z25multi_tensor_apply_kernelI18TensorListMetadataILi1EE14MaxNormFunctorIN3c104HalfEEJPfS6_biEEvlPViT_T0_DpT1_ --------------------------
	.section	.nv.info._Z25multi_tensor_apply_kernelI18TensorListMetadataILi1EE14MaxNormFunctorIN3c104HalfEEJPfS6_biEEvlPViT_T0_DpT1_,"",@"SHT_CUDA_INFO"
	.sectionflags	@""
	.align	4


	//----- nvinfo : EIATTR_CUDA_API_VERSION
	.align		4
        /*0000*/ 	.byte	0x04, 0x37
        /*0002*/ 	.short	(.L_109 - .L_108)
.L_108:
        /*0004*/ 	.word	0x00000082


	//----- nvinfo : EIATTR_SW2861232_WAR
	.align		4
.L_109:
        /*0008*/ 	.byte	0x01, 0x35
	.zero		2


	//----- nvinfo : EIATTR_PARAM_CBANK
	.align		4
        /*000c*/ 	.byte	0x04, 0x0a
        /*000e*/ 	.short	(.L_111 - .L_110)
	.align		4
.L_110:
        /*0010*/ 	.word	index@(.nv.constant0._Z25multi_tensor_apply_kernelI18TensorListMetadataILi1EE14MaxNormFunctorIN3c104HalfEEJPfS6_biEEvlPViT_T0_DpT1_)
        /*0014*/ 	.short	0x0160
        /*0016*/ 	.short	0x0d58


	//----- nvinfo : EIATTR_CBANK_PARAM_SIZE
	.align		4
.L_111:
        /*0018*/ 	.byte	0x03, 0x19
        /*001a*/ 	.short	0x0d58


	//----- nvinfo : EIATTR_KPARAM_INFO
	.align		4
        /*001c*/ 	.byte	0x04, 0x17
        /*001e*/ 	.short	(.L_113 - .L_112)
.L_112:
        /*0020*/ 	.word	0x00000000
        /*0024*/ 	.short	0x0007
        /*0026*/ 	.short	0x0d54
        /*0028*/ 	.byte	0x00, 0xf0, 0x11, 0x00


	//----- nvinfo : EIATTR_KPARAM_INFO
	.align		4
.L_113:
        /*002c*/ 	.byte	0x04, 0x17
        /*002e*/ 	.short	(.L_115 - .L_114)
.L_114:
        /*0030*/ 	.word	0x00000000
        /*0034*/ 	.short	0x0006
        /*0036*/ 	.short	0x0d50
        /*0038*/ 	.byte	0x00, 0xf0, 0x05, 0x00


	//----- nvinfo : EIATTR_KPARAM_INFO
	.align		4
.L_115:
        /*003c*/ 	.byte	0x04, 0x17
        /*003e*/ 	.short	(.L_117 - .L_116)
.L_116:
        /*0040*/ 	.word	0x00000000
        /*0044*/ 	.short	0x0005
        /*0046*/ 	.short	0x0d48
        /*0048*/ 	.byte	0x00, 0xf0, 0x21, 0x00


	//----- nvinfo : EIATTR_KPARAM_INFO
	.align		4
.L_117:
        /*004c*/ 	.byte	0x04, 0x17
        /*004e*/ 	.short	(.L_119 - .L_118)
.L_118:
        /*0050*/ 	.word	0x00000000
        /*0054*/ 	.short	0x0004
        /*0056*/ 	.short	0x0d40
        /*0058*/ 	.byte	0x00, 0xf0, 0x21, 0x00


	//----- nvinfo : EIATTR_KPARAM_INFO
	.align		4
.L_119:
        /*005c*/ 	.byte	0x04, 0x17
        /*005e*/ 	.short	(.L_121 - .L_120)
.L_120:
        /*0060*/ 	.word	0x00000000
        /*0064*/ 	.short	0x0003
        /*0066*/ 	.short	0x0d38
        /*0068*/ 	.byte	0x00, 0xf0, 0x05, 0x00


	//----- nvinfo : EIATTR_KPARAM_INFO
	.align		4
.L_121:
        /*006c*/ 	.byte	0x04, 0x17
        /*006e*/ 	.short	(.L_123 - .L_122)
.L_122:
        /*0070*/ 	.word	0x00000000
        /*0074*/ 	.short	0x0002
        /*0076*/ 	.short	0x0010
        /*0078*/ 	.byte	0x00, 0xf0, 0xa1, 0x34


	//----- nvinfo : EIATTR_KPARAM_INFO
	.align		4
.L_123:
        /*007c*/ 	.byte	0x04, 0x17
        /*007e*/ 	.short	(.L_125 - .L_124)
.L_124:
        /*0080*/ 	.word	0x00000000
        /*0084*/ 	.short	0x0001
        /*0086*/ 	.short	0x0008
        /*0088*/ 	.byte	0x00, 0xf0, 0x21, 0x00


	//----- nvinfo : EIATTR_KPARAM_INFO
	.align		4
.L_125:
        /*008c*/ 	.byte	0x04, 0x17
        /*008e*/ 	.short	(.L_127 - .L_126)
.L_126:
        /*0090*/ 	.word	0x00000000
        /*0094*/ 	.short	0x0000
        /*0096*/ 	.short	0x0000
        /*0098*/ 	.byte	0x00, 0xf0, 0x21, 0x00


	//----- nvinfo : EIATTR_MAXREG_COUNT
	.align		4
.L_127:
        /*009c*/ 	.byte	0x03, 0x1b
        /*009e*/ 	.short	0x00ff


	//----- nvinfo : EIATTR_NUM_BARRIERS
	.align		4
        /*00a0*/ 	.byte	0x02, 0x4c
        /*00a2*/ 	.byte	0x01
	.zero		1


	//----- nvinfo : EIATTR_MERCURY_ISA_VERSION
	.align		4
        /*00a4*/ 	.byte	0x03, 0x5f
        /*00a6*/ 	.short	0x0000


	//----- nvinfo : EIATTR_COOP_GROUP_MASK_REGIDS
	.align		4
        /*00a8*/ 	.byte	0x04, 0x29
        /*00aa*/ 	.short	(.L_129 - .L_128)


	//   ....[0]....
.L_128:
        /*00ac*/ 	.word	0xffffffff


	//   ....[1]....
        /*00b0*/ 	.word	0xffffffff


	//   ....[2]....
        /*00b4*/ 	.word	0xffffffff


	//   ....[3]....
        /*00b8*/ 	.word	0xffffffff


	//   ....[4]....
        /*00bc*/ 	.word	0xffffffff


	//   ....[5]....
        /*00c0*/ 	.word	0xffffffff


	//   ....[6]....
        /*00c4*/ 	.word	0xffffffff


	//   ....[7]....
        /*00c8*/ 	.word	0xffffffff


	//   ....[8]....
        /*00cc*/ 	.word	0xffffffff


	//   ....[9]....
        /*00d0*/ 	.word	0xffffffff


	//----- nvinfo : EIATTR_COOP_GROUP_INSTR_OFFSETS
	.align		4
.L_129:
        /*00d4*/ 	.byte	0x04, 0x28
        /*00d6*/ 	.short	(.L_131 - .L_130)


	//   ....[0]....
.L_130:
        /*00d8*/ 	.word	0x000007e0


	//   ....[1]....
        /*00dc*/ 	.word	0x00000810


	//   ....[2]....
        /*00e0*/ 	.word	0x00000830


	//   ....[3]....
        /*00e4*/ 	.word	0x00000850


	//   ....[4]....
        /*00e8*/ 	.word	0x00000870


	//   ....[5]....
        /*00ec*/ 	.word	0x00000a40


	//   ....[6]....
        /*00f0*/ 	.word	0x00000aa0


	//   ....[7]....
        /*00f4*/ 	.word	0x00000b00


	//   ....[8]....
        /*00f8*/ 	.word	0x00000b60


	//   ....[9]....
        /*00fc*/ 	.word	0x00000bd0


	//----- nvinfo : EIATTR_EXIT_INSTR_OFFSETS
	.align		4
.L_131:
        /*0100*/ 	.byte	0x04, 0x1c
        /*0102*/ 	.short	(.L_133 - .L_132)


	//   ....[0]....
.L_132:
        /*0104*/ 	.word	0x000008c0


	//   ....[1]....
        /*0108*/ 	.word	0x00000990


	//   ....[2]....
        /*010c*/ 	.word	0x000009f0


	//----- nvinfo : EIATTR_CRS_STACK_SIZE
	.align		4
.L_133:
        /*0110*/ 	.byte	0x04, 0x1e
        /*0112*/ 	.short	(.L_135 - .L_134)
.L_134:
        /*0114*/ 	.word	0x00000000
.L_135:


//--------------------- .nv.info._Z25multi_tensor_apply_kernelI18TensorListMetadataILi1EE14MaxNormFunctorIfEJPfS4_biEEvlPViT_T0_DpT1_ --------------------------
	.section	.nv.info._Z25multi_tensor_apply_kernelI18TensorListMetadataILi1EE14MaxNormFunctorIfEJPfS4_biEEvlPViT_T0_DpT1_,"",@"SHT_CUDA_INFO"
	.sectionflags	@""
	.align	4


	//----- nvinfo : EIATTR_CUDA_API_VERSION
	.align		4
        /*0000*/ 	.byte	0x04, 0x37
        /*0002*/ 	.short	(.L_137 - .L_136)
.L_136:
        /*0004*/ 	.word	0x00000082


	//----- nvinfo : EIATTR_SW2861232_WAR
	.align		4
.L_137:
        /*0008*/ 	.byte	0x01, 0x35
	.zero		2


	//----- nvinfo : EIATTR_PARAM_CBANK
	.align		4
        /*000c*/ 	.byte	0x04, 0x0a
        /*000e*/ 	.short	(.L_139 - .L_138)
	.align		4
.L_138:
        /*0010*/ 	.word	index@(.nv.constant0._Z25multi_tensor_apply_kernelI18TensorListMetadataILi1EE14MaxNormFunctorIfEJPfS4_biEEvlPViT_T0_DpT1_)
        /*0014*/ 	.short	0x0160
        /*0016*/ 	.short	0x0d58


	//----- nvinfo : EIATTR_CBANK_PARAM_SIZE
	.align		4
.L_139:
        /*0018*/ 	.byte	0x03, 0x19
        /*001a*/ 	.short	0x0d58


	//----- nvinfo : EIATTR_KPARAM_INFO
	.align		4
        /*001c*/ 	.byte	0x04, 0x17
        /*001e*/ 	.short	(.L_141 - .L_140)
.L_140:
        /*0020*/ 	.word	0x00000000
        /*0024*/ 	.short	0x0007
        /*0026*/ 	.short	0x0d54
        /*0028*/ 	.byte	0x00, 0xf0, 0x11, 0x00


	//----- nvinfo : EIATTR_KPARAM_INFO
	.align		4
.L_141:
        /*002c*/ 	.byte	0x04, 0x17
        /*002e*/ 	.short	(.L_143 - .L_142)
.L_142:
        /*0030*/ 	.word	0x00000000
        /*0034*/ 	.short	0x0006
        /*0036*/ 	.short	0x0d50
        /*0038*/ 	.byte	0x00, 0xf0, 0x05, 0x00


	//----- nvinfo : EIATTR_KPARAM_INFO
	.align		4
.L_143:
        /*003c*/ 	.byte	0x04, 0x17
        /*003e*/ 	.short	(.L_145 - .L_144)
.L_144:
        /*0040*/ 	.word	0x00000000
        /*0044*/ 	.short	0x0005
        /*0046*/ 	.short	0x0d48
        /*0048*/ 	.byte	0x00, 0xf0, 0x21, 0x00


	//----- nvinfo : EIATTR_KPARAM_INFO
	.align		4
.L_145:
        /*004c*/ 	.byte	0x04, 0x17
        /*004e*/ 	.short	(.L_147 - .L_146)
.L_146:
        /*0050*/ 	.word	0x00000000
        /*0054*/ 	.short	0x0004
        /*0056*/ 	.short	0x0d40
        /*0058*/ 	.byte	0x00, 0xf0, 0x21, 0x00


	//----- nvinfo : EIATTR_KPARAM_INFO
	.align		4
.L_147:
        /*005c*/ 	.byte	0x04, 0x17
        /*005e*/ 	.short	(.L_149 - .L_148)
.L_148:
        /*0060*/ 	.word	0x00000000
        /*0064*/ 	.short	0x0003
        /*0066*/ 	.short	0x0d38
        /*0068*/ 	.byte	0x00, 0xf0, 0x05, 0x00


	//----- nvinfo : EIATTR_KPARAM_INFO
	.align		4
.L_149:
        /*006c*/ 	.byte	0x04, 0x17
        /*006e*/ 	.short	(.L_151 - .L_150)
.L_150:
        /*0070*/ 	.word	0x00000000
        /*0074*/ 	.short	0x0002
        /*0076*/ 	.short	0x0010
        /*0078*/ 	.byte	0x00, 0xf0, 0xa1, 0x34


	//----- nvinfo : EIATTR_KPARAM_INFO
	.align		4
.L_151:
        /*007c*/ 	.byte	0x04, 0x17
        /*007e*/ 	.short	(.L_153 - .L_152)
.L_152:
        /*0080*/ 	.word	0x00000000
        /*0084*/ 	.short	0x0001
        /*0086*/ 	.short	0x0008
        /*0088*/ 	.byte	0x00, 0xf0, 0x21, 0x00


	//----- nvinfo : EIATTR_KPARAM_INFO
	.align		4
.L_153:
        /*008c*/ 	.byte	0x04, 0x17
        /*008e*/ 	.short	(.L_155 - .L_154)
.L_154:
        /*0090*/ 	.word	0x00000000
        /*0094*/ 	.short	0x0000
        /*0096*/ 	.short	0x0000
        /*0098*/ 	.byte	0x00, 0xf0, 0x21, 0x00


	//----- nvinfo : EIATTR_MAXREG_COUNT
	.align		4
.L_155:
        /*009c*/ 	.byte	0x03, 0x1b
        /*009e*/ 	.short	0x00ff


	//----- nvinfo : EIATTR_NUM_BARRIERS
	.align		4
        /*00a0*/ 	.byte	0x02, 0x4c
        /*00a2*/ 	.byte	0x01
	.zero		1


	//----- nvinfo : EIATTR_MERCURY_ISA_VERSION
	.align		4
        /*00a4*/ 	.byte	0x03, 0x5f
        /*00a6*/ 	.short	0x0000


	//----- nvinfo : EIATTR_COOP_GROUP_MASK_REGIDS
	.align		4
        /*00a8*/ 	.byte	0x04, 0x29
        /*00aa*/ 	.short	(.L_157 - .L_156)


	//   ....[0]....
.L_156:
        /*00ac*/ 	.word	0xffffffff


	//   ....[1]....
        /*00b0*/ 	.word	0xffffffff


	//   ....[2]....
        /*00b4*/ 	.word	0xffffffff


	//   ....[3]....
        /*00b8*/ 	.word	0xffffffff


	//   ....[4]....
        /*00bc*/ 	.word	0xffffffff


	//   ....[5]....
        /*00c0*/ 	.word	0xffffffff


	//   ....[6]....
        /*00c4*/ 	.word	0xffffffff


	//   ....[7]....
        /*00c8*/ 	.word	0xffffffff


	//   ....[8]....
        /*00cc*/ 	.word	0xffffffff


	//   ....[9]....
        /*00d0*/ 	.word	0xffffffff


	//----- nvinfo : EIATTR_COOP_GROUP_INSTR_OFFSETS
	.align		4
.L_157:
        /*00d4*/ 	.byte	0x04, 0x28
        /*00d6*/ 	.short	(.L_159 - .L_158)


	//   ....[0]....
.L_158:
        /*00d8*/ 	.word	0x00000770


	//   ....[1]....
        /*00dc*/ 	.word	0x000007a0


	//   ....[2]....
        /*00e0*/ 	.word	0x000007c0


	//   ....[3]....
        /*00e4*/ 	.word	0x000007e0


	//   ....[4]....
        /*00e8*/ 	.word	0x00000800


	//   ....[5]....
        /*00ec*/ 	.word	0x000009e0


	//   ....[6]....
        /*00f0*/ 	.word	0x00000a50


	//   ....[7]....
        /*00f4*/ 	.word	0x00000ac0


	//   ....[8]....
        /*00f8*/ 	.word	0x00000b30


	//   ....[9]....
        /*00fc*/ 	.word	0x00000ba0


	//----- nvinfo : EIATTR_EXIT_INSTR_OFFSETS
	.align		4
.L_159:
        /*0100*/ 	.byte	0x04, 0x1c
        /*0102*/ 	.short	(.L_161 - .L_160)


	//   ....[0]....
.L_160:
        /*0104*/ 	.word	0x00000850


	//   ....[1]....
        /*0108*/ 	.word	0x00000920


	//   ....[2]....
        /*010c*/ 	.word	0x00000980


	//----- nvinfo : EIATTR_CRS_STACK_SIZE
	.align		4
.L_161:
        /*0110*/ 	.byte	0x04, 0x1e
        /*0112*/ 	.short	(.L_163 - .L_162)
.L_162:
        /*0114*/ 	.word	0x00000000
.L_163:


//--------------------- .nv.info._Z25multi_tensor_apply_kernelI18TensorListMetadataILi1EE20UnscaleL2NormFunctorIN3c108BFloat16EEJPfS6_S6_biEEvlPViT_T0_DpT1_ --------------------------
	.section	.nv.info._Z25multi_tensor_apply_kernelI18TensorListMetadataILi1EE20UnscaleL2NormFunctorIN3c108BFloat16EEJPfS6_S6_biEEvlPViT_T0_DpT1_,"",@"SHT_CUDA_INFO"
	.sectionflags	@""
	.align	4


	//----- nvinfo : EIATTR_CUDA_API_VERSION
	.align		4
        /*0000*/ 	.byte	0x04, 0x37
        /*0002*/ 	.short	(.L_165 - .L_164)
.L_164:
        /*0004*/ 	.word	0x00000082


	//----- nvinfo : EIATTR_SW2861232_WAR
	.align		4
.L_165:
        /*0008*/ 	.byte	0x01, 0x35
	.zero		2


	//----- nvinfo : EIATTR_PARAM_CBANK
	.align		4
        /*000c*/ 	.byte	0x04, 0x0a
        /*000e*/ 	.short	(.L_167 - .L_166)
	.align		4
.L_166:
        /*0010*/ 	.word	index@(.nv.constant0._Z25multi_tensor_apply_kernelI18TensorListMetadataILi1EE20UnscaleL2NormFunctorIN3c108BFloat16EEJPfS6_S6_biEEvlPViT_T0_DpT1_)
        /*0014*/ 	.short	0x0160
        /*0016*/ 	.short	0x0d60


	//----- nvinfo : EIATTR_CBANK_PARAM_SIZE
	.align		4
.L_167:
        /*0018*/ 	.byte	0x03, 0x19
        /*001a*/ 	.short	0x0d60


	//----- nvinfo : EIATTR_KPARAM_INFO
	.align		4
        /*001c*/ 	.byte	0x04, 0x17
        /*001e*/ 	.short	(.L_169 - .L_168)
.L_168:
        /*0020*/ 	.word	0x00000000
        /*0024*/ 	.short	0x0008
        /*0026*/ 	.short	0x0d5c
        /*0028*/ 	.byte	0x00, 0xf0, 0x11, 0x00


	//----- nvinfo : EIATTR_KPARAM_INFO
	.align		4
.L_169:
        /*002c*/ 	.byte	0x04, 0x17
        /*002e*/ 	.short	(.L_171 - .L_170)
.L_170:
        /*0030*/ 	.word	0x00000000
        /*0034*/ 	.short	0x0007
        /*0036*/ 	.short	0x0d58
        /*0038*/ 	.byte	0x00, 0xf0, 0x05, 0x00


	//----- nvinfo : EIATTR_KPARAM_INFO
	.align		4
.L_171:
        /*003c*/ 	.byte	0x04, 0x17
        /*003e*/ 	.short	(.L_173 - .L_172)
.L_172:
        /*0040*/ 	.word	0x00000000
        /*0044*/ 	.short	0x0006
        /*0046*/ 	.short	0x0d50
        /*0048*/ 	.byte	0x00, 0xf0, 0x21, 0x00


	//----- nvinfo : EIATTR_KPARAM_INFO
	.align		4
.L_173:
        /*004c*/ 	.byte	0x04, 0x17
        /*004e*/ 	.short	(.L_175 - .L_174)
.L_174:
        /*0050*/ 	.word	0x00000000
        /*0054*/ 	.short	0x0005
        /*0056*/ 	.short	0x0d48
        /*0058*/ 	.byte	0x00, 0xf0, 0x21, 0x00


	//----- nvinfo : EIATTR_KPARAM_INFO
	.align		4
.L_175:
        /*005c*/ 	.byte	0x04, 0x17
        /*005e*/ 	.short	(.L_177 - .L_176)
.L_176:
        /*0060*/ 	.word	0x00000000
        /*0064*/ 	.short	0x0004
        /*0066*/ 	.short	0x0d40
        /*0068*/ 	.byte	0x00, 0xf0, 0x21, 0x00


	//----- nvinfo : EIATTR_KPARAM_INFO
	.align		4
.L_177:
        /*006c*/ 	.byte	0x04, 0x17
        /*006e*/ 	.short	(.L_179 - .L_178)
.L_178:
        /*0070*/ 	.word	0x00000000
        /*0074*/ 	.short	0x0003
        /*0076*/ 	.short	0x0d38
        /*0078*/ 	.byte	0x00, 0xf0, 0x05, 0x00


	//----- nvinfo : EIATTR_KPARAM_INFO
	.align		4
.L_179:
        /*007c*/ 	.byte	0x04, 0x17
        /*007e*/ 	.short	(.L_181 - .L_180)
.L_180:
        /*0080*/ 	.word	0x00000000
        /*0084*/ 	.short	0x0002
        /*0086*/ 	.short	0x0010
        /*0088*/ 	.byte	0x00, 0xf0, 0xa1, 0x34


	//----- nvinfo : EIATTR_KPARAM_INFO
	.align		4
.L_181:
        /*008c*/ 	.byte	0x04, 0x17
        /*008e*/ 	.short	(.L_183 - .L_182)
.L_182:
        /*0090*/ 	.word	0x00000000
        /*0094*/ 	.short	0x0001
        /*0096*/ 	.short	0x0008
        /*0098*/ 	.byte	0x00, 0xf0, 0x21, 0x00


	//----- nvinfo : EIATTR_KPARAM_INFO
	.align		4
.L_183:
        /*009c*/ 	.byte	0x04, 0x17
        /*009e*/ 	.short	(.L_185 - .L_184)
.L_184:
        /*00a0*/ 	.word	0x00000000
        /*00a4*/ 	.short	0x0000
        /*00a6*/ 	.short	0x0000
        /*00a8*/ 	.byte	0x00, 0xf0, 0x21, 0x00


	//----- nvinfo : EIATTR_MAXREG_COUNT
	.align		4
.L_185:
        /*00ac*/ 	.byte	0x03, 0x1b
        /*00ae*/ 	.short	0x00ff


	//----- nvinfo : EIATTR_NUM_BARRIERS
	.align		4
        /*00b0*/ 	.byte	0x02, 0x4c
        /*00b2*/ 	.byte	0x01
	.zero		1


	//----- nvinfo : EIATTR_MERCURY_ISA_VERSION
	.align		4
        /*00b4*/ 	.byte	0x03, 0x5f
        /*00b6*/ 	.short	0x0000


	//----- nvinfo : EIATTR_COOP_GROUP_MASK_REGIDS
	.align		4
        /*00b8*/ 	.byte	0x04, 0x29
        /*00ba*/ 	.short	(.L_187 - .L_186)


	//   ....[0]....
.L_186:
        /*00bc*/ 	.word	0xffffffff


	//   ....[1]....
        /*00c0*/ 	.word	0xffffffff


	//   ....[2]....
        /*00c4*/ 	.word	0xffffffff


	//   ....[3]....
        /*00c8*/ 	.word	0xffffffff


	//   ....[4]....
        /*00cc*/ 	.word	0xffffffff


	//   ....[5]....
        /*00d0*/ 	.word	0xffffffff


	//   ....[6]....
        /*00d4*/ 	.word	0xffffffff


	//   ....[7]....
        /*00d8*/ 	.word	0xffffffff


	//   ....[8]....
        /*00dc*/ 	.word	0xffffffff


	//   ....[9]....
        /*00e0*/ 	.word	0xffffffff


	//----- nvinfo : EIATTR_COOP_GROUP_INSTR_OFFSETS
	.align		4
.L_187:
        /*00e4*/ 	.byte	0x04, 0x28
        /*00e6*/ 	.short	(.L_189 - .L_188)


	//   ....[0]....
.L_188:
        /*00e8*/ 	.word	0x000008b0


	//   ....[1]....
        /*00ec*/ 	.word	0x000008e0


	//   ....[2]....
        /*00f0*/ 	.word	0x00000900


	//   ....[3]....
        /*00f4*/ 	.word	0x00000920


	//   ....[4]....
        /*00f8*/ 	.word	0x00000940


	//   ....[5]....
        /*00fc*/ 	.word	0x00000b20


	//   ....[6]....
        /*0100*/ 	.word	0x00000b90


	//   ....[7]....
        /*0104*/ 	.word	0x00000bf0


	//   ....[8]....
        /*0108*/ 	.word	0x00000c50


	//   ....[9]....
        /*010c*/ 	.word	0x00000cb0


	//----- nvinfo : EIATTR_EXIT_INSTR_OFFSETS
	.align		4
.L_189:
        /*0110*/ 	.byte	0x04, 0x1c
        /*0112*/ 	.short	(.L_191 - .L_190)


	//   ....[0]....
.L_190:
        /*0114*/ 	.word	0x00000990


	//   ....[1]....
        /*0118*/ 	.word	0x00000a60


	//   ....[2]....
        /*011c*/ 	.word	0x00000ac0


	//----- nvinfo : EIATTR_CRS_STACK_SIZE
	.align		4
.L_191:
        /*0120*/ 	.byte	0x04, 0x1e
        /*0122*/ 	.short	(.L_193 - .L_192)
.L_192:
        /*0124*/ 	.word	0x00000000
.L_193:


//--------------------- .nv.info._Z25multi_tensor_apply_kernelI18TensorListMetadataILi1EE20UnscaleL2NormFunctorIN3c104HalfEEJPfS6_S6_biEEvlPViT_T0_DpT1_ --------------------------
	.section	.nv.info._Z25multi_tensor_apply_kernelI18TensorListMetadataILi1EE20UnscaleL2NormFunctorIN3c104HalfEEJPfS6_S6_biEEvlPViT_T0_DpT1_,"",@"SHT_CUDA_INFO"
	.sectionflags	@""
	.align	4


	//----- nvinfo : EIATTR_CUDA_API_VERSION
	.align		4
        /*0000*/ 	.byte	0x04, 0x37
        /*0002*/ 	.short	(.L_195 - .L_194)
.L_194:
        /*0004*/ 	.word	0x00000082


	//----- nvinfo : EIATTR_SW2861232_WAR
	.align		4
.L_195:
        /*0008*/ 	.byte	0x01, 0x35
	.zero		2


	//----- nvinfo : EIATTR_PARAM_CBANK
	.align		4
        /*000c*/ 	.byte	0x04, 0x0a
        /*000e*/ 	.short	(.L_197 - .L_196)
	.align		4
.L_196:
        /*0010*/ 	.word	index@(.nv.constant0._Z25multi_tensor_apply_kernelI18TensorListMetadataILi1EE20UnscaleL2NormFunctorIN3c104HalfEEJPfS6_S6_biEEvlPViT_T0_DpT1_)
        /*0014*/ 	.short	0x0160
        /*0016*/ 	.short	0x0d60


	//----- nvinfo : EIATTR_CBANK_PARAM_SIZE
	.align		4
.L_197:
        /*0018*/ 	.byte	0x03, 0x19
        /*001a*/ 	.short	0x0d60


	//----- nvinfo : EIATTR_KPARAM_INFO
	.align		4
        /*001c*/ 	.byte	0x04, 0x17
        /*001e*/ 	.short	(.L_199 - .L_198)
.L_198:
        /*0020*/ 	.word	0x00000000
        /*0024*/ 	.short	0x0008
        /*0026*/ 	.short	0x0d5c
        /*0028*/ 	.byte	0x00, 0xf0, 0x11, 0x00


	//----- nvinfo : EIATTR_KPARAM_INFO
	.align		4
.L_199:
        /*002c*/ 	.byte	0x04, 0x17
        /*002e*/ 	.short	(.L_201 - .L_200)
.L_200:
        /*0030*/ 	.word	0x00000000
        /*0034*/ 	.short	0x0007
        /*0036*/ 	.short	0x0d58
        /*0038*/ 	.byte	0x00, 0xf0, 0x05, 0x00


	//----- nvinfo : EIATTR_KPARAM_INFO
	.align		4
.L_201:
        /*003c*/ 	.byte	0x04, 0x17
        /*003e*/ 	.short	(.L_203 - .L_202)
.L_202:
        /*0040*/ 	.word	0x00000000
        /*0044*/ 	.short	0x0006
        /*0046*/ 	.short	0x0d50
        /*0048*/ 	.byte	0x00, 0xf0, 0x21, 0x00


	//----- nvinfo : EIATTR_KPARAM_INFO
	.align		4
.L_203:
        /*004c*/ 	.byte	0x04, 0x17
        /*004e*/ 	.short	(.L_205 - .L_204)
.L_204:
        /*0050*/ 	.word	0x00000000
        /*0054*/ 	.short	0x0005
        /*0056*/ 	.short	0x0d48
        /*0058*/ 	.byte	0x00, 0xf0, 0x21, 0x00


	//----- nvinfo : EIATTR_KPARAM_INFO
	.align		4
.L_205:
        /*005c*/ 	.byte	0x04, 0x17
        /*005e*/ 	.short	(.L_207 - .L_206)
.L_206:
        /*0060*/ 	.word	0x00000000
        /*0064*/ 	.short	0x0004
        /*0066*/ 	.short	0x0d40
        /*0068*/ 	.byte	0x00, 0xf0, 0x21, 0x00


	//----- nvinfo : EIATTR_KPARAM_INFO
	.align		4
.L_207:
        /*006c*/ 	.byte	0x04, 0x17
        /*006e*/ 	.short	(.L_209 - .L_208)
.L_208:
        /*0070*/ 	.word	0x00000000
        /*0074*/ 	.short	0x0003
        /*0076*/ 	.short	0x0d38
        /*0078*/ 	.byte	0x00, 0xf0, 0x05, 0x00


	//----- nvinfo : EIATTR_KPARAM_INFO
	.align		4
.L_209:
        /*007c*/ 	.byte	0x04, 0x17
        /*007e*/ 	.short	(.L_211 - .L_210)
.L_210:
        /*0080*/ 	.word	0x00000000
        /*0084*/ 	.short	0x0002
        /*0086*/ 	.short	0x0010
        /*0088*/ 	.byte	0x00, 0xf0, 0xa1, 0x34


	//----- nvinfo : EIATTR_KPARAM_INFO
	.align		4
.L_211:
        /*008c*/ 	.byte	0x04, 0x17
        /*008e*/ 	.short	(.L_213 - .L_212)
.L_212:
        /*0090*/ 	.word	0x00000000
        /*0094*/ 	.short	0x0001
        /*0096*/ 	.short	0x0008
        /*0098*/ 	.byte	0x00, 0xf0, 0x21, 0x00


	//----- nvinfo : EIATTR_KPARAM_INFO
	.align		4
.L_213:
        /*009c*/ 	.byte	0x04, 0x17
        /*009e*/ 	.short	(.L_215 - .L_214)
.L_214:
        /*00a0*/ 	.word	0x00000000
        /*00a4*/ 	.short	0x0000
        /*00a6*/ 	.short	0x0000
        /*00a8*/ 	.byte	0x00, 0xf0, 0x21, 0x00


	//----- nvinfo : EIATTR_MAXREG_COUNT
	.align		4
.L_215:
        /*00ac*/ 	.byte	0x03, 0x1b
        /*00ae*/ 	.short	0x00ff


	//----- nvinfo : EIATTR_NUM_BARRIERS
	.align		4
        /*00b0*/ 	.byte	0x02, 0x4c
        /*00b2*/ 	.byte	0x01
	.zero		1


	//----- nvinfo : EIATTR_MERCURY_ISA_VERSION
	.align		4
        /*00b4*/ 	.byte	0x03, 0x5f
        /*00b6*/ 	.short	0x0000


	//----- nvinfo : EIATTR_COOP_GROUP_MASK_REGIDS
	.align		4
        /*00b8*/ 	.byte	0x04, 0x29
        /*00ba*/ 	.short	(.L_217 - .L_216)


	//   ....[0]....
.L_216:
        /*00bc*/ 	.word	0xffffffff


	//   ....[1]....
        /*00c0*/ 	.word	0xffffffff


	//   ....[2]....
        /*00c4*/ 	.word	0xffffffff


	//   ....[3]....
        /*00c8*/ 	.word	0xffffffff


	//   ....[4]....
        /*00cc*/ 	.word	0xffffffff


	//   ....[5]....
        /*00d0*/ 	.word	0xffffffff


	//   ....[6]....
        /*00d4*/ 	.word	0xffffffff


	//   ....[7]....
        /*00d8*/ 	.word	0xffffffff


	//   ....[8]....
        /*00dc*/ 	.word	0xffffffff


	//   ....[9]....
        /*00e0*/ 	.word	0xffffffff


	//----- nvinfo : EIATTR_COOP_GROUP_INSTR_OFFSETS
	.align		4
.L_217:
        /*00e4*/ 	.byte	0x04, 0x28
        /*00e6*/ 	.short	(.L_219 - .L_218)


	//   ....[0]....
.L_218:
        /*00e8*/ 	.word	0x000008e0


	//   ....[1]....
        /*00ec*/ 	.word	0x00000910


	//   ....[2]....
        /*00f0*/ 	.word	0x00000930


	//   ....[3]....
        /*00f4*/ 	.word	0x00000950


	//   ....[4]....
        /*00f8*/ 	.word	0x00000970


	//   ....[5]....
        /*00fc*/ 	.word	0x00000b50


	//   ....[6]....
        /*0100*/ 	.word	0x00000bc0


	//   ....[7]....
        /*0104*/ 	.word	0x00000c20


	//   ....[8]....
        /*0108*/ 	.word	0x00000c80


	//   ....[9]....
        /*010c*/ 	.word	0x00000ce0


	//----- nvinfo : EIATTR_EXIT_INSTR_OFFSETS
	.align		4
.L_219:
        /*0110*/ 	.byte	0x04, 0x1c
        /*0112*/ 	.short	(.L_221 - .L_220)


	//   ....[0]....
.L_220:
        /*0114*/ 	.word	0x000009c0


	//   ....[1]....
        /*0118*/ 	.word	0x00000a90


	//   ....[2]....
        /*011c*/ 	.word	0x00000af0


	//----- nvinfo : EIATTR_CRS_STACK_SIZE
	.align		4
.L_221:
        /*0120*/ 	.byte	0x04, 0x1e
        /*0122*/ 	.short	(.L_223 - .L_222)
.L_222:
        /*0124*/ 	.word	0x00000000
.L_223:


//--------------------- .nv.info._Z25multi_tensor_apply_kernelI18TensorListMetadataILi1EE20UnscaleL2NormFunctorIfEJPfS4_S4_biEEvlPViT_T0_DpT1_ --------------------------
	.section	.nv.info._Z25multi_tensor_apply_kernelI18TensorListMetadataILi1EE20UnscaleL2NormFunctorIfEJPfS4_S4_biEEvlPViT_T0_DpT1_,"",@"SHT_CUDA_INFO"
	.sectionflags	@""
	.align	4


	//----- nvinfo : EIATTR_CUDA_API_VERSION
	.align		4
        /*0000*/ 	.byte	0x04, 0x37
        /*0002*/ 	.short	(.L_225 - .L_224)
.L_224:
        /*0004*/ 	.word	0x00000082


	//----- nvinfo : EIATTR_SW2861232_WAR
	.align		4
.L_225:
        /*0008*/ 	.byte	0x01, 0x35
	.zero		2


	//----- nvinfo : EIATTR_PARAM_CBANK
	.align		4
        /*000c*/ 	.byte	0x04, 0x0a
        /*000e*/ 	.short	(.L_227 - .L_226)
	.align		4
.L_226:
        /*0010*/ 	.word	index@(.nv.constant0._Z25multi_tensor_apply_kernelI18TensorListMetadataILi1EE20UnscaleL2NormFunctorIfEJPfS4_S4_biEEvlPViT_T0_DpT1_)
        /*0014*/ 	.short	0x0160
        /*0016*/ 	.short	0x0d60


	//----- nvinfo : EIATTR_CBANK_PARAM_SIZE
	.align		4
.L_227:
        /*0018*/ 	.byte	0x03, 0x19
        /*001a*/ 	.short	0x0d60


	//----- nvinfo : EIATTR_KPARAM_INFO
	.align		4
        /*001c*/ 	.byte	0x04, 0x17
        /*001e*/ 	.short	(.L_229 - .L_228)
.L_228:
        /*0020*/ 	.word	0x00000000
        /*0024*/ 	.short	0x0008
        /*0026*/ 	.short	0x0d5c
        /*0028*/ 	.byte	0x00, 0xf0, 0x11, 0x00


	//----- nvinfo : EIATTR_KPARAM_INFO
	.align		4
.L_229:
        /*002c*/ 	.byte	0x04, 0x17
        /*002e*/ 	.short	(.L_231 - .L_230)
.L_230:
        /*0030*/ 	.word	0x00000000
        /*0034*/ 	.short	0x0007
        /*0036*/ 	.short	0x0d58
        /*0038*/ 	.byte	0x00, 0xf0, 0x05, 0x00


	//----- nvinfo : EIATTR_KPARAM_INFO
	.align		4
.L_231:
        /*003c*/ 	.byte	0x04, 0x17
        /*003e*/ 	.short	(.L_233 - .L_232)
.L_232:
        /*0040*/ 	.word	0x00000000
        /*0044*/ 	.short	0x0006
        /*0046*/ 	.short	0x0d50
        /*0048*/ 	.byte	0x00, 0xf0, 0x21, 0x00


	//----- nvinfo : EIATTR_KPARAM_INFO
	.align		4
.L_233:
        /*004c*/ 	.byte	0x04, 0x17
        /*004e*/ 	.short	(.L_235 - .L_234)
.L_234:
        /*0050*/ 	.word	0x00000000
        /*0054*/ 	.short	0x0005
        /*0056*/ 	.short	0x0d48
        /*0058*/ 	.byte	0x00, 0xf0, 0x21, 0x00


	//----- nvinfo : EIATTR_KPARAM_INFO
	.align		4
.L_235:
        /*005c*/ 	.byte	0x04, 0x17
        /*005e*/ 	.short	(.L_237 - .L_236)
.L_236:
        /*0060*/ 	.word	0x00000000
        /*0064*/ 	.short	0x0004
        /*0066*/ 	.short	0x0d40
        /*0068*/ 	.byte	0x00, 0xf0, 0x21, 0x00


	//----- nvinfo : EIATTR_KPARAM_INFO
	.align		4
.L_237:
        /*006c*/ 	.byte	0x04, 0x17
        /*006e*/ 	.short	(.L_239 - .L_238)
.L_238:
        /*0070*/ 	.word	0x00000000
        /*0074*/ 	.short	0x0003
        /*0076*/ 	.short	0x0d38
        /*0078*/ 	.byte	0x00, 0xf0, 0x05, 0x00


	//----- nvinfo : EIATTR_KPARAM_INFO
	.align		4
.L_239:
        /*007c*/ 	.byte	0x04, 0x17
        /*007e*/ 	.short	(.L_241 - .L_240)
.L_240:
        /*0080*/ 	.word	0x00000000
        /*0084*/ 	.short	0x0002
        /*0086*/ 	.short	0x0010
        /*0088*/ 	.byte	0x00, 0xf0, 0xa1, 0x34


	//----- nvinfo : EIATTR_KPARAM_INFO
	.align		4
.L_241:
        /*008c*/ 	.byte	0x04, 0x17
        /*008e*/ 	.short	(.L_243 - .L_242)
.L_242:
        /*0090*/ 	.word	0x00000000
        /*0094*/ 	.short	0x0001
        /*0096*/ 	.short	0x0008
        /*0098*/ 	.byte	0x00, 0xf0, 0x21, 0x00


	//----- nvinfo : EIATTR_KPARAM_INFO
	.align		4
.L_243:
        /*009c*/ 	.byte	0x04, 0x17
        /*009e*/ 	.short	(.L_245 - .L_244)
.L_244:
        /*00a0*/ 	.word	0x00000000
        /*00a4*/ 	.short	0x0000
        /*00a6*/ 	.short	0x0000
        /*00a8*/ 	.byte	0x00, 0xf0, 0x21, 0x00


	//----- nvinfo : EIATTR_MAXREG_COUNT
	.align		4
.L_245:
        /*00ac*/ 	.byte	0x03, 0x1b
        /*00ae*/ 	.short	0x00ff


	//----- nvinfo : EIATTR_NUM_BARRIERS
	.align		4
        /*00b0*/ 	.byte	0x02, 0x4c
        /*00b2*/ 	.byte	0x01
	.zero		1


	//----- nvinfo : EIATTR_MERCURY_ISA_VERSION
	.align		4
        /*00b4*/ 	.byte	0x03, 0x5f
        /*00b6*/ 	.short	0x0000


	//----- nvinfo : EIATTR_COOP_GROUP_MASK_REGIDS
	.align		4
        /*00b8*/ 	.byte	0x04, 0x29
        /*00ba*/ 	.short	(.L_247 - .L_246)


	//   ....[0]....
.L_246:
        /*00bc*/ 	.word	0xffffffff


	//   ....[1]....
        /*00c0*/ 	.word	0xffffffff


	//   ....[2]....
        /*00c4*/ 	.word	0xffffffff


	//   ....[3]....
        /*00c8*/ 	.word	0xffffffff


	//   ....[4]....
        /*00cc*/ 	.word	0xffffffff


	//   ....[5]....
        /*00d0*/ 	.word	0xffffffff


	//   ....[6]....
        /*00d4*/ 	.word	0xffffffff


	//   ....[7]....
        /*00d8*/ 	.word	0xffffffff


	//   ....[8]....
        /*00dc*/ 	.word	0xffffffff


	//   ....[9]....
        /*00e0*/ 	.word	0xffffffff


	//----- nvinfo : EIATTR_COOP_GROUP_INSTR_OFFSETS
	.align		4
.L_247:
        /*00e4*/ 	.byte	0x04, 0x28
        /*00e6*/ 	.short	(.L_249 - .L_248)


	//   ....[0]....
.L_248:
        /*00e8*/ 	.word	0x00000830


	//   ....[1]....
        /*00ec*/ 	.word	0x00000860


	//   ....[2]....
        /*00f0*/ 	.word	0x00000880


	//   ....[3]....
        /*00f4*/ 	.word	0x000008a0


	//   ....[4]....
        /*00f8*/ 	.word	0x000008c0


	//   ....[5]....
        /*00fc*/ 	.word	0x00000aa0


	//   ....[6]....
        /*0100*/ 	.word	0x00000b10


	//   ....[7]....
        /*0104*/ 	.word	0x00000b70


	//   ....[8]....
        /*0108*/ 	.word	0x00000bd0


	//   ....[9]....
        /*010c*/ 	.word	0x00000c30


	//----- nvinfo : EIATTR_EXIT_INSTR_OFFSETS
	.align		4
.L_249:
        /*0110*/ 	.byte	0x04, 0x1c
        /*0112*/ 	.short	(.L_251 - .L_250)


	//   ....[0]....
.L_250:
        /*0114*/ 	.word	0x00000910


	//   ....[1]....
        /*0118*/ 	.word	0x000009e0


	//   ....[2]....
        /*011c*/ 	.word	0x00000a40


	//----- nvinfo : EIATTR_CRS_STACK_SIZE
	.align		4
.L_251:
        /*0120*/ 	.byte	0x04, 0x1e
        /*0122*/ 	.short	(.L_253 - .L_252)
.L_252:
        /*0124*/ 	.word	0x00000000
.L_253:


//--------------------- .nv.info._Z25multi_tensor_apply_kernelI18TensorListMetadataILi1EE13L2NormFunctorIN3c108BFloat16EEJPfS6_biEEvlPViT_T0_DpT1_ --------------------------
	.section	.nv.info._Z25multi_tensor_apply_kernelI18TensorListMetadataILi1EE13L2NormFunctorIN3c108BFloat16EEJPfS6_biEEvlPViT_T0_DpT1_,"",@"SHT_CUDA_INFO"
	.sectionflags	@""
	.align	4


	//----- nvinfo : EIATTR_CUDA_API_VERSION
	.align		4
        /*0000*/ 	.byte	0x04, 0x37
        /*0002*/ 	.short	(.L_255 - .L_254)
.L_254:
        /*0004*/ 	.word	0x00000082


	//----- nvinfo : EIATTR_SW2861232_WAR
	.align		4
.L_255:
        /*0008*/ 	.byte	0x01, 0x35
	.zero		2


	//----- nvinfo : EIATTR_PARAM_CBANK
	.align		4
        /*000c*/ 	.byte	0x04, 0x0a
        /*000e*/ 	.short	(.L_257 - .L_256)
	.align		4
.L_256:
        /*0010*/ 	.word	index@(.nv.constant0._Z25multi_tensor_apply_kernelI18TensorListMetadataILi1EE13L2NormFunctorIN3c108BFloat16EEJPfS6_biEEvlPViT_T0_DpT1_)
        /*0014*/ 	.short	0x0160
        /*0016*/ 	.short	0x0d58


	//----- nvinfo : EIATTR_CBANK_PARAM_SIZE
	.align		4
.L_257:
        /*0018*/ 	.byte	0x03, 0x19
        /*001a*/ 	.short	0x0d58


	//----- nvinfo : EIATTR_KPARAM_INFO
	.align		4
        /*001c*/ 	.byte	0x04, 0x17
        /*001e*/ 	.short	(.L_259 - .L_258)
.L_258:
        /*0020*/ 	.word	0x00000000
        /*0024*/ 	.short	0x0007
        /*0026*/ 	.short	0x0d54
        /*0028*/ 	.byte	0x00, 0xf0, 0x11, 0x00


	//----- nvinfo : EIATTR_KPARAM_INFO
	.align		4
.L_259:
        /*002c*/ 	.byte	0x04, 0x17
        /*002e*/ 	.short	(.L_261 - .L_260)
.L_260:
        /*0030*/ 	.word	0x00000000
        /*0034*/ 	.short	0x0006
        /*0036*/ 	.short	0x0d50
        /*0038*/ 	.byte	0x00, 0xf0, 0x05, 0x00


	//----- nvinfo : EIATTR_KPARAM_INFO
	.align		4
.L_261:
        /*003c*/ 	.byte	0x04, 0x17
        /*003e*/ 	.short	(.L_263 - .L_262)
.L_262:
        /*0040*/ 	.word	0x00000000
        /*0044*/ 	.short	0x0005
        /*0046*/ 	.short	0x0d48
        /*0048*/ 	.byte	0x00, 0xf0, 0x21, 0x00


	//----- nvinfo : EIATTR_KPARAM_INFO
	.align		4
.L_263:
        /*004c*/ 	.byte	0x04, 0x17
        /*004e*/ 	.short	(.L_265 - .L_264)
.L_264:
        /*0050*/ 	.word	0x00000000
        /*0054*/ 	.short	0x0004
        /*0056*/ 	.short	0x0d40
        /*0058*/ 	.byte	0x00, 0xf0, 0x21, 0x00


	//----- nvinfo : EIATTR_KPARAM_INFO
	.align		4
.L_265:
        /*005c*/ 	.byte	0x04, 0x17
        /*005e*/ 	.short	(.L_267 - .L_266)
.L_266:
        /*0060*/ 	.word	0x00000000
        /*0064*/ 	.short	0x0003
        /*0066*/ 	.short	0x0d38
        /*0068*/ 	.byte	0x00, 0xf0, 0x05, 0x00


	//----- nvinfo : EIATTR_KPARAM_INFO
	.align		4
.L_267:
        /*006c*/ 	.byte	0x04, 0x17
        /*006e*/ 	.short	(.L_269 - .L_268)
.L_268:
        /*0070*/ 	.word	0x00000000
        /*0074*/ 	.short	0x0002
        /*0076*/ 	.short	0x0010
        /*0078*/ 	.byte	0x00, 0xf0, 0xa1, 0x34


	//----- nvinfo : EIATTR_KPARAM_INFO
	.align		4
.L_269:
        /*007c*/ 	.byte	0x04, 0x17
        /*007e*/ 	.short	(.L_271 - .L_270)
.L_270:
        /*0080*/ 	.word	0x00000000
        /*0084*/ 	.short	0x0001
        /*0086*/ 	.short	0x0008
        /*0088*/ 	.byte	0x00, 0xf0, 0x21, 0x00


	//----- nvinfo : EIATTR_KPARAM_INFO
	.align		4
.L_271:
        /*008c*/ 	.byte	0x04, 0x17
        /*008e*/ 	.short	(.L_273 - .L_272)
.L_272:
        /*0090*/ 	.word	0x00000000
        /*0094*/ 	.short	0x0000
        /*0096*/ 	.short	0x0000
        /*0098*/ 	.byte	0x00, 0xf0, 0x21, 0x00


	//----- nvinfo : EIATTR_MAXREG_COUNT
	.align		4
.L_273:
        /*009c*/ 	.byte	0x03, 0x1b
        /*009e*/ 	.short	0x00ff


	//----- nvinfo : EIATTR_NUM_BARRIERS
	.align		4
        /*00a0*/ 	.byte	0x02, 0x4c
        /*00a2*/ 	.byte	0x01
	.zero		1


	//----- nvinfo : EIATTR_MERCURY_ISA_VERSION
	.align		4
        /*00a4*/ 	.byte	0x03, 0x5f
        /*00a6*/ 	.short	0x0000


	//----- nvinfo : EIATTR_COOP_GROUP_MASK_REGIDS
	.align		4
        /*00a8*/ 	.byte	0x04, 0x29
        /*00aa*/ 	.short	(.L_275 - .L_274)


	//   ....[0]....
.L_274:
        /*00ac*/ 	.word	0xffffffff


	//   ....[1]....
        /*00b0*/ 	.word	0xffffffff


	//   ....[2]....
        /*00b4*/ 	.word	0xffffffff


	//   ....[3]....
        /*00b8*/ 	.word	0xffffffff


	//   ....[4]....
        /*00bc*/ 	.word	0xffffffff


	//   ....[5]....
        /*00c0*/ 	.word	0xffffffff


	//   ....[6]....
        /*00c4*/ 	.word	0xffffffff


	//   ....[7]....
        /*00c8*/ 	.word	0xffffffff


	//   ....[8]....
        /*00cc*/ 	.word	0xffffffff


	//   ....[9]....
        /*00d0*/ 	.word	0xffffffff


	//----- nvinfo : EIATTR_COOP_GROUP_INSTR_OFFSETS
	.align		4
.L_275:
        /*00d4*/ 	.byte	0x04, 0x28
        /*00d6*/ 	.short	(.L_277 - .L_276)


	//   ....[0]....
.L_276:
        /*00d8*/ 	.word	0x000007d0


	//   ....[1]....
        /*00dc*/ 	.word	0x00000800


	//   ....[2]....
        /*00e0*/ 	.word	0x00000820


	//   ....[3]....
        /*00e4*/ 	.word	0x00000840


	//   ....[4]....
        /*00e8*/ 	.word	0x00000860


	//   ....[5]....
        /*00ec*/ 	.word	0x00000a40


	//   ....[6]....
        /*00f0*/ 	.word	0x00000ab0


	//   ....[7]....
        /*00f4*/ 	.word	0x00000b10


	//   ....[8]....
        /*00f8*/ 	.word	0x00000b70


	//   ....[9]....
        /*00fc*/ 	.word	0x00000bd0


	//----- nvinfo : EIATTR_EXIT_INSTR_OFFSETS
	.align		4
.L_277:
        /*0100*/ 	.byte	0x04, 0x1c
        /*0102*/ 	.short	(.L_279 - .L_278)


	//   ....[0]....
.L_278:
        /*0104*/ 	.word	0x000008b0


	//   ....[1]....
        /*0108*/ 	.word	0x00000980


	//   ....[2]....
        /*010c*/ 	.word	0x000009e0


	//----- nvinfo : EIATTR_CRS_STACK_SIZE
	.align		4
.L_279:
        /*0110*/ 	.byte	0x04, 0x1e
        /*0112*/ 	.short	(.L_281 - .L_280)
.L_280:
        /*0114*/ 	.word	0x00000000
.L_281:


//--------------------- .nv.info._Z25multi_tensor_apply_kernelI18TensorListMetadataILi1EE13L2NormFunctorIN3c104HalfEEJPfS6_biEEvlPViT_T0_DpT1_ --------------------------
	.section	.nv.info._Z25multi_tensor_apply_kernelI18TensorListMetadataILi1EE13L2NormFunctorIN3c104HalfEEJPfS6_biEEvlPViT_T0_DpT1_,"",@"SHT_CUDA_INFO"
	.sectionflags	@""
	.align	4


	//----- nvinfo : EIATTR_CUDA_API_VERSION
	.align		4
        /*0000*/ 	.byte	0x04, 0x37
        /*0002*/ 	.short	(.L_283 - .L_282)
.L_282:
        /*0004*/ 	.word	0x00000082


	//----- nvinfo : EIATTR_SW2861232_WAR
	.align		4
.L_283:
        /*0008*/ 	.byte	0x01, 0x35
	.zero		2


	//----- nvinfo : EIATTR_PARAM_CBANK
	.align		4
        /*000c*/ 	.byte	0x04, 0x0a
        /*000e*/ 	.short	(.L_285 - .L_284)
	.align		4
.L_284:
        /*0010*/ 	.word	index@(.nv.constant0._Z25multi_tensor_apply_kernelI18TensorListMetadataILi1EE13L2NormFunctorIN3c104HalfEEJPfS6_biEEvlPViT_T0_DpT1_)
        /*0014*/ 	.short	0x0160
        /*0016*/ 	.short	0x0d58


	//----- nvinfo : EIATTR_CBANK_PARAM_SIZE
	.align		4
.L_285:
        /*0018*/ 	.byte	0x03, 0x19
        /*001a*/ 	.short	0x0d58


	//----- nvinfo : EIATTR_KPARAM_INFO
	.align		4
        /*001c*/ 	.byte	0x04, 0x17
        /*001e*/ 	.short	(.L_287 - .L_286)
.L_286:
        /*0020*/ 	.word	0x00000000
        /*0024*/ 	.short	0x0007
        /*0026*/ 	.short	0x0d54
        /*0028*/ 	.byte	0x00, 0xf0, 0x11, 0x00


	//----- nvinfo : EIATTR_KPARAM_INFO
	.align		4
.L_287:
        /*002c*/ 	.byte	0x04, 0x17
        /*002e*/ 	.short	(.L_289 - .L_288)
.L_288:
        /*0030*/ 	.word	0x00000000
        /*0034*/ 	.short	0x0006
        /*0036*/ 	.short	0x0d50
        /*0038*/ 	.byte	0x00, 0xf0, 0x05, 0x00


	//----- nvinfo : EIATTR_KPARAM_INFO
	.align		4
.L_289:
        /*003c*/ 	.byte	0x04, 0x17
        /*003e*/ 	.short	(.L_291 - .L_290)
.L_290:
        /*0040*/ 	.word	0x00000000
        /*0044*/ 	.short	0x0005
        /*0046*/ 	.short	0x0d48
        /*0048*/ 	.byte	0x00, 0xf0, 0x21, 0x00


	//----- nvinfo : EIATTR_KPARAM_INFO
	.align		4
.L_291:
        /*004c*/ 	.byte	0x04, 0x17
        /*004e*/ 	.short	(.L_293 - .L_292)
.L_292:
        /*0050*/ 	.word	0x00000000
        /*0054*/ 	.short	0x0004
        /*0056*/ 	.short	0x0d40
        /*0058*/ 	.byte	0x00, 0xf0, 0x21, 0x00


	//----- nvinfo : EIATTR_KPARAM_INFO
	.align		4
.L_293:
        /*005c*/ 	.byte	0x04, 0x17
        /*005e*/ 	.short	(.L_295 - .L_294)
.L_294:
        /*0060*/ 	.word	0x00000000
        /*0064*/ 	.short	0x0003
        /*0066*/ 	.short	0x0d38
        /*0068*/ 	.byte	0x00, 0xf0, 0x05, 0x00


	//----- nvinfo : EIATTR_KPARAM_INFO
	.align		4
.L_295:
        /*006c*/ 	.byte	0x04, 0x17
        /*006e*/ 	.short	(.L_297 - .L_296)
.L_296:
        /*0070*/ 	.word	0x00000000
        /*0074*/ 	.short	0x0002
        /*0076*/ 	.short	0x0010
        /*0078*/ 	.byte	0x00, 0xf0, 0xa1, 0x34


	//----- nvinfo : EIATTR_KPARAM_INFO
	.align		4
.L_297:
        /*007c*/ 	.byte	0x04, 0x17
        /*007e*/ 	.short	(.L_299 - .L_298)
.L_298:
        /*0080*/ 	.word	0x00000000
        /*0084*/ 	.short	0x0001
        /*0086*/ 	.short	0x0008
        /*0088*/ 	.byte	0x00, 0xf0, 0x21, 0x00


	//----- nvinfo : EIATTR_KPARAM_INFO
	.align		4
.L_299:
        /*008c*/ 	.byte	0x04, 0x17
        /*008e*/ 	.short	(.L_301 - .L_300)
.L_300:
        /*0090*/ 	.word	0x00000000
        /*0094*/ 	.short	0x0000
        /*0096*/ 	.short	0x0000
        /*0098*/ 	.byte	0x00, 0xf0, 0x21, 0x00


	//----- nvinfo : EIATTR_MAXREG_COUNT
	.align		4
.L_301:
        /*009c*/ 	.byte	0x03, 0x1b
        /*009e*/ 	.short	0x00ff


	//----- nvinfo : EIATTR_NUM_BARRIERS
	.align		4
        /*00a0*/ 	.byte	0x02, 0x4c
        /*00a2*/ 	.byte	0x01
	.zero		1


	//----- nvinfo : EIATTR_MERCURY_ISA_VERSION
	.align		4
        /*00a4*/ 	.byte	0x03, 0x5f
        /*00a6*/ 	.short	0x0000


	//----- nvinfo : EIATTR_COOP_GROUP_MASK_REGIDS
	.align		4
        /*00a8*/ 	.byte	0x04, 0x29
        /*00aa*/ 	.short	(.L_303 - .L_302)


	//   ....[0]....
.L_302:
        /*00ac*/ 	.word	0xffffffff


	//   ....[1]....
        /*00b0*/ 	.word	0xffffffff


	//   ....[2]....
        /*00b4*/ 	.word	0xffffffff


	//   ....[3]....
        /*00b8*/ 	.word	0xffffffff


	//   ....[4]....
        /*00bc*/ 	.word	0xffffffff


	//   ....[5]....
        /*00c0*/ 	.word	0xffffffff


	//   ....[6]....
        /*00c4*/ 	.word	0xffffffff


	//   ....[7]....
        /*00c8*/ 	.word	0xffffffff


	//   ....[8]....
        /*00cc*/ 	.word	0xffffffff


	//   ....[9]....
        /*00d0*/ 	.word	0xffffffff


	//----- nvinfo : EIATTR_COOP_GROUP_INSTR_OFFSETS
	.align		4
.L_303:
        /*00d4*/ 	.byte	0x04, 0x28
        /*00d6*/ 	.short	(.L_305 - .L_304)


	//   ....[0]....
.L_304:
        /*00d8*/ 	.word	0x000007d0


	//   ....[1]....
        /*00dc*/ 	.word	0x00000800


	//   ....[2]....
        /*00e0*/ 	.word	0x00000820


	//   ....[3]....
        /*00e4*/ 	.word	0x00000840


	//   ....[4]....
        /*00e8*/ 	.word	0x00000860


	//   ....[5]....
        /*00ec*/ 	.word	0x00000a40


	//   ....[6]....
        /*00f0*/ 	.word	0x00000ab0


	//   ....[7]....
        /*00f4*/ 	.word	0x00000b10


	//   ....[8]....
        /*00f8*/ 	.word	0x00000b70


	//   ....[9]....
        /*00fc*/ 	.word	0x00000bd0


	//----- nvinfo : EIATTR_EXIT_INSTR_OFFSETS
	.align		4
.L_305:
        /*0100*/ 	.byte	0x04, 0x1c
        /*0102*/ 	.short	(.L_307 - .L_306)


	//   ....[0]....
.L_306:
        /*0104*/ 	.word	0x000008b0


	//   ....[1]....
        /*0108*/ 	.word	0x00000980


	//   ....[2]....
        /*010c*/ 	.word	0x000009e0


	//----- nvinfo : EIATTR_CRS_STACK_SIZE
	.align		4
.L_307:
        /*0110*/ 	.byte	0x04, 0x1e
        /*0112*/ 	.short	(.L_309 - .L_308)
.L_308:
        /*0114*/ 	.word	0x00000000
.L_309:


//--------------------- .nv.info._Z25multi_tensor_apply_kernelI18TensorListMetadataILi1EE13L2NormFunctorIfEJPfS4_biEEvlPViT_T0_DpT1_ --------------------------
	.section	.nv.info._Z25multi_tensor_apply_kernelI18TensorListMetadataILi1EE13L2NormFunctorIfEJPfS4_biEEvlPViT_T0_DpT1_,"",@"SHT_CUDA_INFO"
	.sectionflags	@""
	.align	4


	//----- nvinfo : EIATTR_CUDA_API_VERSION
	.align		4
        /*0000*/ 	.byte	0x04, 0x37
        /*0002*/ 	.short	(.L_311 - .L_310)
.L_310:
        /*0004*/ 	.word	0x00000082


	//----- nvinfo : EIATTR_SW2861232_WAR
	.align		4
.L_311:
        /*0008*/ 	.byte	0x01, 0x35
	.zero		2


	//----- nvinfo : EIATTR_PARAM_CBANK
	.align		4
        /*000c*/ 	.byte	0x04, 0x0a
        /*000e*/ 	.short	(.L_313 - .L_312)
	.align		4
.L_312:
        /*0010*/ 	.word	index@(.nv.constant0._Z25multi_tensor_apply_kernelI18TensorListMetadataILi1EE13L2NormFunctorIfEJPfS4_biEEvlPViT_T0_DpT1_)
        /*0014*/ 	.short	0x0160
        /*0016*/ 	.short	0x0d58


	//----- nvinfo : EIATTR_CBANK_PARAM_SIZE
	.align		4
.L_313:
        /*0018*/ 	.byte	0x03, 0x19
        /*001a*/ 	.short	0x0d58


	//----- nvinfo : EIATTR_KPARAM_INFO
	.align		4
        /*001c*/ 	.byte	0x04, 0x17
        /*001e*/ 	.short	(.L_315 - .L_314)
.L_314:
        /*0020*/ 	.word	0x00000000
        /*0024*/ 	.short	0x0007
        /*0026*/ 	.short	0x0d54
        /*0028*/ 	.byte	0x00, 0xf0, 0x11, 0x00


	//----- nvinfo : EIATTR_KPARAM_INFO
	.align		4
.L_315:
        /*002c*/ 	.byte	0x04, 0x17
        /*002e*/ 	.short	(.L_317 - .L_316)
.L_316:
        /*0030*/ 	.word	0x00000000
        /*0034*/ 	.short	0x0006
        /*0036*/ 	.short	0x0d50
        /*0038*/ 	.byte	0x00, 0xf0, 0x05, 0x00


	//----- nvinfo : EIATTR_KPARAM_INFO
	.align		4
.L_317:
        /*003c*/ 	.byte	0x04, 0x17
        /*003e*/ 	.short	(.L_319 - .L_318)
.L_318:
        /*0040*/ 	.word	0x00000000
        /*0044*/ 	.short	0x0005
        /*0046*/ 	.short	0x0d48
        /*0048*/ 	.byte	0x00, 0xf0, 0x21, 0x00


	//----- nvinfo : EIATTR_KPARAM_INFO
	.align		4
.L_319:
        /*004c*/ 	.byte	0x04, 0x17
        /*004e*/ 	.short	(.L_321 - .L_320)
.L_320:
        /*0050*/ 	.word	0x00000000
        /*0054*/ 	.short	0x0004
        /*0056*/ 	.short	0x0d40
        /*0058*/ 	.byte	0x00, 0xf0, 0x21, 0x00


	//----- nvinfo : EIATTR_KPARAM_INFO
	.align		4
.L_321:
        /*005c*/ 	.byte	0x04, 0x17
        /*005e*/ 	.short	(.L_323 - .L_322)
.L_322:
        /*0060*/ 	.word	0x00000000
        /*0064*/ 	.short	0x0003
        /*0066*/ 	.short	0x0d38
        /*0068*/ 	.byte	0x00, 0xf0, 0x05, 0x00


	//----- nvinfo : EIATTR_KPARAM_INFO
	.align		4
.L_323:
        /*006c*/ 	.byte	0x04, 0x17
        /*006e*/ 	.short	(.L_325 - .L_324)
.L_324:
        /*0070*/ 	.word	0x00000000
        /*0074*/ 	.short	0x0002
        /*0076*/ 	.short	0x0010
        /*0078*/ 	.byte	0x00, 0xf0, 0xa1, 0x34


	//----- nvinfo : EIATTR_KPARAM_INFO
	.align		4
.L_325:
        /*007c*/ 	.byte	0x04, 0x17
        /*007e*/ 	.short	(.L_327 - .L_326)
.L_326:
        /*0080*/ 	.word	0x00000000
        /*0084*/ 	.short	0x0001
        /*0086*/ 	.short	0x0008
        /*0088*/ 	.byte	0x00, 0xf0, 0x21, 0x00


	//----- nvinfo : EIATTR_KPARAM_INFO
	.align		4
.L_327:
        /*008c*/ 	.byte	0x04, 0x17
        /*008e*/ 	.short	(.L_329 - .L_328)
.L_328:
        /*0090*/ 	.word	0x00000000
        /*0094*/ 	.short	0x0000
        /*0096*/ 	.short	0x0000
        /*0098*/ 	.byte	0x00, 0xf0, 0x21, 0x00


	//----- nvinfo : EIATTR_MAXREG_COUNT
	.align		4
.L_329:
        /*009c*/ 	.byte	0x03, 0x1b
        /*009e*/ 	.short	0x00ff


	//----- nvinfo : EIATTR_NUM_BARRIERS
	.align		4
        /*00a0*/ 	.byte	0x02, 0x4c
        /*00a2*/ 	.byte	0x01
	.zero		1


	//----- nvinfo : EIATTR_MERCURY_ISA_VERSION
	.align		4
        /*00a4*/ 	.byte	0x03, 0x5f
        /*00a6*/ 	.short	0x0000


	//----- nvinfo : EIATTR_COOP_GROUP_MASK_REGIDS
	.align		4
        /*00a8*/ 	.byte	0x04, 0x29
        /*00aa*/ 	.short	(.L_331 - .L_330)


	//   ....[0]....
.L_330:
        /*00ac*/ 	.word	0xffffffff


	//   ....[1]....
        /*00b0*/ 	.word	0xffffffff


	//   ....[2]....
        /*00b4*/ 	.word	0xffffffff


	//   ....[3]....
        /*00b8*/ 	.word	0xffffffff


	//   ....[4]....
        /*00bc*/ 	.word	0xffffffff


	//   ....[5]....
        /*00c0*/ 	.word	0xffffffff


	//   ....[6]....
        /*00c4*/ 	.word	0xffffffff


	//   ....[7]....
        /*00c8*/ 	.word	0xffffffff


	//   ....[8]....
        /*00cc*/ 	.word	0xffffffff


	//   ....[9]....
        /*00d0*/ 	.word	0xffffffff


	//----- nvinfo : EIATTR_COOP_GROUP_INSTR_OFFSETS
	.align		4
.L_331:
        /*00d4*/ 	.byte	0x04, 0x28
        /*00d6*/ 	.short	(.L_333 - .L_332)


	//   ....[0]....
.L_332:
        /*00d8*/ 	.word	0x00000760


	//   ....[1]....
        /*00dc*/ 	.word	0x00000790


	//   ....[2]....
        /*00e0*/ 	.word	0x000007b0


	//   ....[3]....
        /*00e4*/ 	.word	0x000007d0


	//   ....[4]....
        /*00e8*/ 	.word	0x000007f0


	//   ....[5]....
        /*00ec*/ 	.word	0x000009c0


	//   ....[6]....
        /*00f0*/ 	.word	0x00000a20


	//   ....[7]....
        /*00f4*/ 	.word	0x00000a80


	//   ....[8]....
        /*00f8*/ 	.word	0x00000ae0


	//   ....[9]....
        /*00fc*/ 	.word	0x00000b40


	//----- nvinfo : EIATTR_EXIT_INSTR_OFFSETS
	.align		4
.L_333:
        /*0100*/ 	.byte	0x04, 0x1c
        /*0102*/ 	.short	(.L_335 - .L_334)


	//   ....[0]....
.L_334:
        /*0104*/ 	.word	0x00000840


	//   ....[1]....
        /*0108*/ 	.word	0x00000910


	//   ....[2]....
        /*010c*/ 	.word	0x00000970


	//----- nvinfo : EIATTR_CRS_STACK_SIZE
	.align		4
.L_335:
        /*0110*/ 	.byte	0x04, 0x1e
        /*0112*/ 	.short	(.L_337 - .L_336)
.L_336:
        /*0114*/ 	.word	0x00000000
.L_337:


//--------------------- .nv.info._Z10cleanup_v2PfS_S_S_biiff --------------------------
	.section	.nv.info._Z10cleanup_v2PfS_S_S_biiff,"",@"SHT_CUDA_INFO"
	.sectionflags	@""
	.align	4


	//----- nvinfo : EIATTR_CUDA_API_VERSION
	.align		4
        /*0000*/ 	.byte	0x04, 0x37
        /*0002*/ 	.short	(.L_339 - .L_338)
.L_338:
        /*0004*/ 	.word	0x00000082


	//----- nvinfo : EIATTR_SW2861232_WAR
	.align		4
.L_339:
        /*0008*/ 	.byte	0x01, 0x35
	.zero		2


	//----- nvinfo : EIATTR_PARAM_CBANK
	.align		4
        /*000c*/ 	.byte	0x04, 0x0a
        /*000e*/ 	.short	(.L_341 - .L_340)
	.align		4
.L_340:
        /*0010*/ 	.word	index@(.nv.constant0._Z10cleanup_v2PfS_S_S_biiff)
        /*0014*/ 	.short	0x0160
        /*0016*/ 	.short	0x0034


	//----- nvinfo : EIATTR_CBANK_PARAM_SIZE
	.align		4
.L_341:
        /*0018*/ 	.byte	0x03, 0x19
        /*001a*/ 	.short	0x0034


	//----- nvinfo : EIATTR_KPARAM_INFO
	.align		4
        /*001c*/ 	.byte	0x04, 0x17
        /*001e*/ 	.short	(.L_343 - .L_342)
.L_342:
        /*0020*/ 	.word	0x00000000
        /*0024*/ 	.short	0x0008
        /*0026*/ 	.short	0x0030
        /*0028*/ 	.byte	0x00, 0xf0, 0x11, 0x00


	//----- nvinfo : EIATTR_KPARAM_INFO
	.align		4
.L_343:
        /*002c*/ 	.byte	0x04, 0x17
        /*002e*/ 	.short	(.L_345 - .L_344)
.L_344:
        /*0030*/ 	.word	0x00000000
        /*0034*/ 	.short	0x0007
        /*0036*/ 	.short	0x002c
        /*0038*/ 	.byte	0x00, 0xf0, 0x11, 0x00


	//----- nvinfo : EIATTR_KPARAM_INFO
	.align		4
.L_345:
        /*003c*/ 	.byte	0x04, 0x17
        /*003e*/ 	.short	(.L_347 - .L_346)
.L_346:
        /*0040*/ 	.word	0x00000000
        /*0044*/ 	.short	0x0006
        /*0046*/ 	.short	0x0028
        /*0048*/ 	.byte	0x00, 0xf0, 0x11, 0x00


	//----- nvinfo : EIATTR_KPARAM_INFO
	.align		4
.L_347:
        /*004c*/ 	.byte	0x04, 0x17
        /*004e*/ 	.short	(.L_349 - .L_348)
.L_348:
        /*0050*/ 	.word	0x00000000
        /*0054*/ 	.short	0x0005
        /*0056*/ 	.short	0x0024
        /*0058*/ 	.byte	0x00, 0xf0, 0x11, 0x00


	//----- nvinfo : EIATTR_KPARAM_INFO
	.align		4
.L_349:
        /*005c*/ 	.byte	0x04, 0x17
        /*005e*/ 	.short	(.L_351 - .L_350)
.L_350:
        /*0060*/ 	.word	0x00000000
        /*0064*/ 	.short	0x0004
        /*0066*/ 	.short	0x0020
        /*0068*/ 	.byte	0x00, 0xf0, 0x05, 0x00


	//----- nvinfo : EIATTR_KPARAM_INFO
	.align		4
.L_351:
        /*006c*/ 	.byte	0x04, 0x17
        /*006e*/ 	.short	(.L_353 - .L_352)
.L_352:
        /*0070*/ 	.word	0x00000000
        /*0074*/ 	.short	0x0003
        /*0076*/ 	.short	0x0018
        /*0078*/ 	.byte	0x00, 0xf0, 0x21, 0x00


	//----- nvinfo : EIATTR_KPARAM_INFO
	.align		4
.L_353:
        /*007c*/ 	.byte	0x04, 0x17
        /*007e*/ 	.short	(.L_355 - .L_354)
.L_354:
        /*0080*/ 	.word	0x00000000
        /*0084*/ 	.short	0x0002
        /*0086*/ 	.short	0x0010
        /*0088*/ 	.byte	0x00, 0xf0, 0x21, 0x00


	//----- nvinfo : EIATTR_KPARAM_INFO
	.align		4
.L_355:
        /*008c*/ 	.byte	0x04, 0x17
        /*008e*/ 	.short	(.L_357 - .L_356)
.L_356:
        /*0090*/ 	.word	0x00000000
        /*0094*/ 	.short	0x0001
        /*0096*/ 	.short	0x0008
        /*0098*/ 	.byte	0x00, 0xf0, 0x21, 0x00


	//----- nvinfo : EIATTR_KPARAM_INFO
	.align		4
.L_357:
        /*009c*/ 	.byte	0x04, 0x17
        /*009e*/ 	.short	(.L_359 - .L_358)
.L_358:
        /*00a0*/ 	.word	0x00000000
        /*00a4*/ 	.short	0x0000
        /*00a6*/ 	.short	0x0000
        /*00a8*/ 	.byte	0x00, 0xf0, 0x21, 0x00


	//----- nvinfo : EIATTR_MAXREG_COUNT
	.align		4
.L_359:
        /*00ac*/ 	.byte	0x03, 0x1b
        /*00ae*/ 	.short	0x00ff


	//----- nvinfo : EIATTR_NUM_BARRIERS
	.align		4
        /*00b0*/ 	.byte	0x02, 0x4c
        /*00b2*/ 	.byte	0x01
	.zero		1


	//----- nvinfo : EIATTR_MERCURY_ISA_VERSION
	.align		4
        /*00b4*/ 	.byte	0x03, 0x5f
        /*00b6*/ 	.short	0x0000


	//----- nvinfo : EIATTR_COOP_GROUP_MASK_REGIDS
	.align		4
        /*00b8*/ 	.byte	0x04, 0x29
        /*00ba*/ 	.short	(.L_361 - .L_360)


	//   ....[0]....
.L_360:
        /*00bc*/ 	.word	0xffffffff


	//   ....[1]....
        /*00c0*/ 	.word	0xffffffff


	//   ....[2]....
        /*00c4*/ 	.word	0xffffffff


	//   ....[3]....
        /*00c8*/ 	.word	0xffffffff


	//   ....[4]....
        /*00cc*/ 	.word	0xffffffff


	//   ....[5]....
        /*00d0*/ 	.word	0xffffffff


	//   ....[6]....
        /*00d4*/ 	.word	0xffffffff


	//   ....[7]....
        /*00d8*/ 	.word	0xffffffff


	//   ....[8]....
        /*00dc*/ 	.word	0xffffffff


	//   ....[9]....
        /*00e0*/ 	.word	0xffffffff


	//   ....[10]....
        /*00e4*/ 	.word	0xffffffff


	//   ....[11]....
        /*00e8*/ 	.word	0xffffffff


	//   ....[12]....
        /*00ec*/ 	.word	0xffffffff


	//   ....[13]....
        /*00f0*/ 	.word	0xffffffff


	//   ....[14]....
        /*00f4*/ 	.word	0xffffffff


	//   ....[15]....
        /*00f8*/ 	.word	0xffffffff


	//   ....[16]....
        /*00fc*/ 	.word	0xffffffff


	//   ....[17]....
        /*0100*/ 	.word	0xffffffff


	//   ....[18]....
        /*0104*/ 	.word	0xffffffff


	//   ....[19]....
        /*0108*/ 	.word	0xffffffff


	//   ....[20]....
        /*010c*/ 	.word	0xffffffff


	//   ....[21]....
        /*0110*/ 	.word	0xffffffff


	//   ....[22]....
        /*0114*/ 	.word	0xffffffff


	//   ....[23]....
        /*0118*/ 	.word	0xffffffff


	//   ....[24]....
        /*011c*/ 	.word	0xffffffff


	//   ....[25]....
        /*0120*/ 	.word	0xffffffff


	//   ....[26]....
        /*0124*/ 	.word	0xffffffff


	//   ....[27]....
        /*0128*/ 	.word	0xffffffff


	//   ....[28]....
        /*012c*/ 	.word	0xffffffff


	//   ....[29]....
        /*0130*/ 	.word	0xffffffff


	//   ....[30]....
        /*0134*/ 	.word	0xffffffff


	//   ....[31]....
        /*0138*/ 	.word	0xffffffff


	//   ....[32]....
        /*013c*/ 	.word	0xffffffff


	//   ....[33]....
        /*0140*/ 	.word	0xffffffff


	//   ....[34]....
        /*0144*/ 	.word	0xffffffff


	//   ....[35]....
        /*0148*/ 	.word	0xffffffff


	//   ....[36]....
        /*014c*/ 	.word	0xffffffff


	//   ....[37]....
        /*0150*/ 	.word	0xffffffff


	//   ....[38]....
        /*0154*/ 	.word	0xffffffff


	//   ....[39]....
        /*0158*/ 	.word	0xffffffff


	//----- nvinfo : EIATTR_COOP_GROUP_INSTR_OFFSETS
	.align		4
.L_361:
        /*015c*/ 	.byte	0x04, 0x28
        /*015e*/ 	.short	(.L_363 - .L_362)


	//   ....[0]....
.L_362:
        /*0160*/ 	.word	0x000002a0


	//   ....[1]....
        /*0164*/ 	.word	0x000002d0


	//   ....[2]....
        /*0168*/ 	.word	0x000002f0


	//   ....[3]....
        /*016c*/ 	.word	0x00000310


	//   ....[4]....
        /*0170*/ 	.word	0x00000330


	//   ....[5]....
        /*0174*/ 	.word	0x00000590


	//   ....[6]....
        /*0178*/ 	.word	0x000005c0


	//   ....[7]....
        /*017c*/ 	.word	0x000005e0


	//   ....[8]....
        /*0180*/ 	.word	0x00000600


	//   ....[9]....
        /*0184*/ 	.word	0x00000620


	//   ....[10]....
        /*0188*/ 	.word	0x00000a40


	//   ....[11]....
        /*018c*/ 	.word	0x00000a70


	//   ....[12]....
        /*0190*/ 	.word	0x00000a90


	//   ....[13]....
        /*0194*/ 	.word	0x00000ab0


	//   ....[14]....
        /*0198*/ 	.word	0x00000ad0


	//   ....[15]....
        /*019c*/ 	.word	0x00000e70


	//   ....[16]....
        /*01a0*/ 	.word	0x00000ea0


	//   ....[17]....
        /*01a4*/ 	.word	0x00000ec0


	//   ....[18]....
        /*01a8*/ 	.word	0x00000ee0


	//   ....[19]....
        /*01ac*/ 	.word	0x00000f00


	//   ....[20]....
        /*01b0*/ 	.word	0x00001000


	//   ....[21]....
        /*01b4*/ 	.word	0x00001080


	//   ....[22]....
        /*01b8*/ 	.word	0x000010f0


	//   ....[23]....
        /*01bc*/ 	.word	0x00001160


	//   ....[24]....
        /*01c0*/ 	.word	0x000011d0


	//   ....[25]....
        /*01c4*/ 	.word	0x00001250


	//   ....[26]....
        /*01c8*/ 	.word	0x000012d0


	//   ....[27]....
        /*01cc*/ 	.word	0x00001340


	//   ....[28]....
        /*01d0*/ 	.word	0x000013b0


	//   ....[29]....
        /*01d4*/ 	.word	0x00001420


	//   ....[30]....
        /*01d8*/ 	.word	0x000014a0


	//   ....[31]....
        /*01dc*/ 	.word	0x00001520


	//   ....[32]....
        /*01e0*/ 	.word	0x00001590


	//   ....[33]....
        /*01e4*/ 	.word	0x00001600


	//   ....[34]....
        /*01e8*/ 	.word	0x00001670


	//   ....[35]....
        /*01ec*/ 	.word	0x000016f0


	//   ....[36]....
        /*01f0*/ 	.word	0x00001770


	//   ....[37]....
        /*01f4*/ 	.word	0x000017e0


	//   ....[38]....
        /*01f8*/ 	.word	0x00001850


	//   ....[39]....
        /*01fc*/ 	.word	0x000018c0


	//----- nvinfo : EIATTR_EXIT_INSTR_OFFSETS
	.align		4
.L_363:
        /*0200*/ 	.byte	0x04, 0x1c
        /*0202*/ 	.short	(.L_365 - .L_364)


	//   ....[0]....
.L_364:
        /*0204*/ 	.word	0x00000710


	//   ....[1]....
        /*0208*/ 	.word	0x00000b20


	//   ....[2]....
        /*020c*/ 	.word	0x00000b90


	//   ....[3]....
        /*0210*/ 	.word	0x00000f50


	//   ....[4]....
        /*0214*/ 	.word	0x00000fa0


	//----- nvinfo : EIATTR_CRS_STACK_SIZE
	.align		4
.L_365:
        /*0218*/ 	.byte	0x04, 0x1e
        /*021a*/ 	.short	(.L_367 - .L_366)
.L_366:
        /*021c*/ 	.word	0x00000000
.L_367:


//--------------------- .nv.info._Z7cleanupPfS_S_S_bi --------------------------
	.section	.nv.info._Z7cleanupPfS_S_S_bi,"",@"SHT_CUDA_INFO"
	.sectionflags	@""
	.align	4


	//----- nvinfo : EIATTR_CUDA_API_VERSION
	.align		4
        /*0000*/ 	.byte	0x04, 0x37
        /*0002*/ 	.short	(.L_369 - .L_368)
.L_368:
        /*0004*/ 	.word	0x00000082


	//----- nvinfo : EIATTR_SW2861232_WAR
	.align		4
.L_369:
        /*0008*/ 	.byte	0x01, 0x35
	.zero		2


	//----- nvinfo : EIATTR_PARAM_CBANK
	.align		4
        /*000c*/ 	.byte	0x04, 0x0a
        /*000e*/ 	.short	(.L_371 - .L_370)
	.align		4
.L_370:
        /*0010*/ 	.word	index@(.nv.constant0._Z7cleanupPfS_S_S_bi)
        /*0014*/ 	.short	0x0160
        /*0016*/ 	.short	0x0028


	//----- nvinfo : EIATTR_CBANK_PARAM_SIZE
	.align		4
.L_371:
        /*0018*/ 	.byte	0x03, 0x19
        /*001a*/ 	.short	0x0028


	//----- nvinfo : EIATTR_KPARAM_INFO
	.align		4
        /*001c*/ 	.byte	0x04, 0x17
        /*001e*/ 	.short	(.L_373 - .L_372)
.L_372:
        /*0020*/ 	.word	0x00000000
        /*0024*/ 	.short	0x0005
        /*0026*/ 	.short	0x0024
        /*0028*/ 	.byte	0x00, 0xf0, 0x11, 0x00


	//----- nvinfo : EIATTR_KPARAM_INFO
	.align		4
.L_373:
        /*002c*/ 	.byte	0x04, 0x17
        /*002e*/ 	.short	(.L_375 - .L_374)
.L_374:
        /*0030*/ 	.word	0x00000000
        /*0034*/ 	.short	0x0004
        /*0036*/ 	.short	0x0020
        /*0038*/ 	.byte	0x00, 0xf0, 0x05, 0x00


	//----- nvinfo : EIATTR_KPARAM_INFO
	.align		4
.L_375:
        /*003c*/ 	.byte	0x04, 0x17
        /*003e*/ 	.short	(.L_377 - .L_376)
.L_376:
        /*0040*/ 	.word	0x00000000
        /*0044*/ 	.short	0x0003
        /*0046*/ 	.short	0x0018
        /*0048*/ 	.byte	0x00, 0xf0, 0x21, 0x00


	//----- nvinfo : EIATTR_KPARAM_INFO
	.align		4
.L_377:
        /*004c*/ 	.byte	0x04, 0x17
        /*004e*/ 	.short	(.L_379 - .L_378)
.L_378:
        /*0050*/ 	.word	0x00000000
        /*0054*/ 	.short	0x0002
        /*0056*/ 	.short	0x0010
        /*0058*/ 	.byte	0x00, 0xf0, 0x21, 0x00


	//----- nvinfo : EIATTR_KPARAM_INFO
	.align		4
.L_379:
        /*005c*/ 	.byte	0x04, 0x17
        /*005e*/ 	.short	(.L_381 - .L_380)
.L_380:
        /*0060*/ 	.word	0x00000000
        /*0064*/ 	.short	0x0001
        /*0066*/ 	.short	0x0008
        /*0068*/ 	.byte	0x00, 0xf0, 0x21, 0x00


	//----- nvinfo : EIATTR_KPARAM_INFO
	.align		4
.L_381:
        /*006c*/ 	.byte	0x04, 0x17
        /*006e*/ 	.short	(.L_383 - .L_382)
.L_382:
        /*0070*/ 	.word	0x00000000
        /*0074*/ 	.short	0x0000
        /*0076*/ 	.short	0x0000
        /*0078*/ 	.byte	0x00, 0xf0, 0x21, 0x00


	//----- nvinfo : EIATTR_MAXREG_COUNT
	.align		4
.L_383:
        /*007c*/ 	.byte	0x03, 0x1b
        /*007e*/ 	.short	0x00ff


	//----- nvinfo : EIATTR_NUM_BARRIERS
	.align		4
        /*0080*/ 	.byte	0x02, 0x4c
        /*0082*/ 	.byte	0x01
	.zero		1


	//----- nvinfo : EIATTR_MERCURY_ISA_VERSION
	.align		4
        /*0084*/ 	.byte	0x03, 0x5f
        /*0086*/ 	.short	0x0000


	//----- nvinfo : EIATTR_COOP_GROUP_MASK_REGIDS
	.align		4
        /*0088*/ 	.byte	0x04, 0x29
        /*008a*/ 	.short	(.L_385 - .L_384)


	//   ....[0]....
.L_384:
        /*008c*/ 	.word	0xffffffff


	//   ....[1]....
        /*0090*/ 	.word	0xffffffff


	//   ....[2]....
        /*0094*/ 	.word	0xffffffff


	//   ....[3]....
        /*0098*/ 	.word	0xffffffff


	//   ....[4]....
        /*009c*/ 	.word	0xffffffff


	//   ....[5]....
        /*00a0*/ 	.word	0xffffffff


	//   ....[6]....
        /*00a4*/ 	.word	0xffffffff


	//   ....[7]....
        /*00a8*/ 	.word	0xffffffff


	//   ....[8]....
        /*00ac*/ 	.word	0xffffffff


	//   ....[9]....
        /*00b0*/ 	.word	0xffffffff


	//   ....[10]....
        /*00b4*/ 	.word	0xffffffff


	//   ....[11]....
        /*00b8*/ 	.word	0xffffffff


	//   ....[12]....
        /*00bc*/ 	.word	0xffffffff


	//   ....[13]....
        /*00c0*/ 	.word	0xffffffff


	//   ....[14]....
        /*00c4*/ 	.word	0xffffffff


	//   ....[15]....
        /*00c8*/ 	.word	0xffffffff


	//   ....[16]....
        /*00cc*/ 	.word	0xffffffff


	//   ....[17]....
        /*00d0*/ 	.word	0xffffffff


	//   ....[18]....
        /*00d4*/ 	.word	0xffffffff


	//   ....[19]....
        /*00d8*/ 	.word	0xffffffff


	//----- nvinfo : EIATTR_COOP_GROUP_INSTR_OFFSETS
	.align		4
.L_385:
        /*00dc*/ 	.byte	0x04, 0x28
        /*00de*/ 	.short	(.L_387 - .L_386)


	//   ....[0]....
.L_386:
        /*00e0*/ 	.word	0x00000260


	//   ....[1]....
        /*00e4*/ 	.word	0x00000290


	//   ....[2]....
        /*00e8*/ 	.word	0x000002b0


	//   ....[3]....
        /*00ec*/ 	.word	0x000002d0


	//   ....[4]....
        /*00f0*/ 	.word	0x000002f0


	//   ....[5]....
        /*00f4*/ 	.word	0x00000680


	//   ....[6]....
        /*00f8*/ 	.word	0x000006b0


	//   ....[7]....
        /*00fc*/ 	.word	0x000006d0


	//   ....[8]....
        /*0100*/ 	.word	0x000006f0


	//   ....[9]....
        /*0104*/ 	.word	0x00000710


	//   ....[10]....
        /*0108*/ 	.word	0x00000800


	//   ....[11]....
        /*010c*/ 	.word	0x00000880


	//   ....[12]....
        /*0110*/ 	.word	0x000008e0


	//   ....[13]....
        /*0114*/ 	.word	0x00000940


	//   ....[14]....
        /*0118*/ 	.word	0x000009b0


	//   ....[15]....
        /*011c*/ 	.word	0x00000a20


	//   ....[16]....
        /*0120*/ 	.word	0x00000aa0


	//   ....[17]....
        /*0124*/ 	.word	0x00000b00


	//   ....[18]....
        /*0128*/ 	.word	0x00000b60


	//   ....[19]....
        /*012c*/ 	.word	0x00000bd0


	//----- nvinfo : EIATTR_EXIT_INSTR_OFFSETS
	.align		4
.L_387:
        /*0130*/ 	.byte	0x04, 0x1c
        /*0132*/ 	.short	(.L_389 - .L_388)


	//   ....[0]....
.L_388:
        /*0134*/ 	.word	0x000003a0


	//   ....[1]....
        /*0138*/ 	.word	0x00000760


	//   ....[2]....
        /*013c*/ 	.word	0x000007b0


	//----- nvinfo : EIATTR_CRS_STACK_SIZE
	.align		4
.L_389:
        /*0140*/ 	.byte	0x04, 0x1e
        /*0142*/ 	.short	(.L_391 - .L_390)
.L_390:
        /*0144*/ 	.word	0x00000000
.L_391:


//--------------------- .nv.callgraph             --------------------------
	.section	.nv.callgraph,"",@"SHT_CUDA_CALLGRAPH"
	.align	4
	.sectionentsize	8
	.align		4
        /*0000*/ 	.word	0x00000000
	.align		4
        /*0004*/ 	.word	0xffffffff
	.align		4
        /*0008*/ 	.word	0x00000000
	.align		4
        /*000c*/ 	.word	0xfffffffe
	.align		4
        /*0010*/ 	.word	0x00000000
	.align		4
        /*0014*/ 	.word	0xfffffffd
	.align		4
        /*0018*/ 	.word	0x00000000
	.align		4
        /*001c*/ 	.word	0xfffffffc


//--------------------- .nv.rel.action            --------------------------
	.section	.nv.rel.action,"",@"SHT_CUDA_RELOCINFO"
	.align	8
	.sectionentsize	8
        /*0000*/ 	.byte	0x73, 0x00, 0x00, 0x00, 0x00, 0x00, 0x00, 0x00, 0x00, 0x00, 0x00, 0x11, 0x25, 0x00, 0x05, 0x36


//--------------------- .nv.constant4             --------------------------
	.section	.nv.constant4,"a",@progbits
	.align	8
	.align		8
.nv.constant4:
        /*0000*/ 	.dword	_ZN60_INTERNAL_14a5a7e7_29_multi_tensor_l2norm_kernel_cu_0ab45fc84cuda3std3__45__cpo5beginE
	.align		8
        /*0008*/ 	.dword	_ZN60_INTERNAL_14a5a7e7_29_multi_tensor_l2norm_kernel_cu_0ab45fc84cuda3std3__45__cpo3endE
	.align		8
        /*0010*/ 	.dword	_ZN60_INTERNAL_14a5a7e7_29_multi_tensor_l2norm_kernel_cu_0ab45fc84cuda3std3__45__cpo6cbeginE
	.align		8
        /*0018*/ 	.dword	_ZN60_INTERNAL_14a5a7e7_29_multi_tensor_l2norm_kernel_cu_0ab45fc84cuda3std3__45__cpo4cendE
	.align		8
        /*0020*/ 	.dword	_ZN60_INTERNAL_14a5a7e7_29_multi_tensor_l2norm_kernel_cu_0ab45fc84cuda3std3__45__cpo6rbeginE
	.align		8
        /*0028*/ 	.dword	_ZN60_INTERNAL_14a5a7e7_29_multi_tensor_l2norm_kernel_cu_0ab45fc84cuda3std3__45__cpo4rendE
	.align		8
        /*0030*/ 	.dword	_ZN60_INTERNAL_14a5a7e7_29_multi_tensor_l2norm_kernel_cu_0ab45fc84cuda3std3__45__cpo7crbeginE
	.align		8
        /*0038*/ 	.dword	_ZN60_INTERNAL_14a5a7e7_29_multi_tensor_l2norm_kernel_cu_0ab45fc84cuda3std3__45__cpo5crendE
	.align		8
        /*0040*/ 	.dword	_ZN60_INTERNAL_14a5a7e7_29_multi_tensor_l2norm_kernel_cu_0ab45fc84cuda3std3__462_GLOBAL__N__14a5a7e7_29_multi_tensor_l2norm_kernel_cu_0ab45fc86ignoreE
	.align		8
        /*0048*/ 	.dword	_ZN60_INTERNAL_14a5a7e7_29_multi_tensor_l2norm_kernel_cu_0ab45fc84cuda3std3__419piecewise_constructE
	.align		8
        /*0050*/ 	.dword	_ZN60_INTERNAL_14a5a7e7_29_multi_tensor_l2norm_kernel_cu_0ab45fc84cuda3std3__48in_placeE
	.align		8
        /*0058*/ 	.dword	_ZN60_INTERNAL_14a5a7e7_29_multi_tensor_l2norm_kernel_cu_0ab45fc84cuda3std3__420unreachable_sentinelE
	.align		8
        /*0060*/ 	.dword	_ZN60_INTERNAL_14a5a7e7_29_multi_tensor_l2norm_kernel_cu_0ab45fc84cuda3std6ranges3__45__cpo4swapE
	.align		8
        /*0068*/ 	.dword	_ZN60_INTERNAL_14a5a7e7_29_multi_tensor_l2norm_kernel_cu_0ab45fc84cuda3std6ranges3__45__cpo9iter_moveE
	.align		8
        /*0070*/ 	.dword	_ZN60_INTERNAL_14a5a7e7_29_multi_tensor_l2norm_kernel_cu_0ab45fc84cuda3std6ranges3__45__cpo5beginE
	.align		8
        /*0078*/ 	.dword	_ZN60_INTERNAL_14a5a7e7_29_multi_tensor_l2norm_kernel_cu_0ab45fc84cuda3std6ranges3__45__cpo3endE
	.align		8
        /*0080*/ 	.dword	_ZN60_INTERNAL_14a5a7e7_29_multi_tensor_l2norm_kernel_cu_0ab45fc84cuda3std6ranges3__45__cpo6cbeginE
	.align		8
        /*0088*/ 	.dword	_ZN60_INTERNAL_14a5a7e7_29_multi_tensor_l2norm_kernel_cu_0ab45fc84cuda3std6ranges3__45__cpo4cendE
	.align		8
        /*0090*/ 	.dword	_ZN60_INTERNAL_14a5a7e7_29_multi_tensor_l2norm_kernel_cu_0ab45fc84cuda3std6ranges3__45__cpo7advanceE
	.align		8
        /*0098*/ 	.dword	_ZN60_INTERNAL_14a5a7e7_29_multi_tensor_l2norm_kernel_cu_0ab45fc84cuda3std6ranges3__45__cpo9iter_swapE
	.align		8
        /*00a0*/ 	.dword	_ZN60_INTERNAL_14a5a7e7_29_multi_tensor_l2norm_kernel_cu_0ab45fc84cuda3std6ranges3__45__cpo4nextE
	.align		8
        /*00a8*/ 	.dword	_ZN60_INTERNAL_14a5a7e7_29_multi_tensor_l2norm_kernel_cu_0ab45fc84cuda3std6ranges3__45__cpo4prevE
	.align		8
        /*00b0*/ 	.dword	_ZN60_INTERNAL_14a5a7e7_29_multi_tensor_l2norm_kernel_cu_0ab45fc84cuda3std6ranges3__45__cpo4dataE
	.align		8
        /*00b8*/ 	.dword	_ZN60_INTERNAL_14a5a7e7_29_multi_tensor_l2norm_kernel_cu_0ab45fc84cuda3std6ranges3__45__cpo5cdataE
	.align		8
        /*00c0*/ 	.dword	_ZN60_INTERNAL_14a5a7e7_29_multi_tensor_l2norm_kernel_cu_0ab45fc84cuda3std6ranges3__45__cpo4sizeE
	.align		8
        /*00c8*/ 	.dword	_ZN60_INTERNAL_14a5a7e7_29_multi_tensor_l2norm_kernel_cu_0ab45fc84cuda3std6ranges3__45__cpo5ssizeE
	.align		8
        /*00d0*/ 	.dword	_ZN60_INTERNAL_14a5a7e7_29_multi_tensor_l2norm_kernel_cu_0ab45fc84cuda3std6ranges3__45__cpo8distanceE
	.align		8
        /*00d8*/ 	.dword	_ZN60_INTERNAL_14a5a7e7_29_multi_tensor_l2norm_kernel_cu_0ab45fc86thrust23THRUST_300001_SM_800_NS6system6detail10sequential3seqE


//--------------------- .nv.constant2._Z25multi_tensor_apply_kernelI18TensorListMetadataILi1EE14MaxNormFunctorIN3c104HalfEEJPfS6_biEEvlPViT_T0_DpT1_ --------------------------
	.section	.nv.constant2._Z25multi_tensor_apply_kernelI18TensorListMetadataILi1EE14MaxNormFunctorIN3c104HalfEEJPfS6_biEEvlPViT_T0_DpT1_,"a",@progbits
	.sectionflags	@""
	.align	4
.nv.constant2._Z25multi_tensor_apply_kernelI18TensorListMetadataILi1EE14MaxNormFunctorIN3c104HalfEEJPfS6_biEEvlPViT_T0_DpT1_:
        /*0000*/ 	.byte	0x10, 0x00, 0x00, 0x00, 0x00, 0x00, 0x00, 0x00


//--------------------- .nv.constant0._Z25multi_tensor_apply_kernelI18TensorListMetadataILi1EE14MaxNormFunctorIN3c104HalfEEJPfS6_biEEvlPViT_T0_DpT1_ --------------------------
	.section	.nv.constant0._Z25multi_tensor_apply_kernelI18TensorListMetadataILi1EE14MaxNormFunctorIN3c104HalfEEJPfS6_biEEvlPViT_T0_DpT1_,"a",@progbits
	.sectionflags	@""
	.align	4
.nv.constant0._Z25multi_tensor_apply_kernelI18TensorListMetadataILi1EE14MaxNormFunctorIN3c104HalfEEJPfS6_biEEvlPViT_T0_DpT1_:
	.zero		3768


//--------------------- .nv.constant2._Z25multi_tensor_apply_kernelI18TensorListMetadataILi1EE14MaxNormFunctorIfEJPfS4_biEEvlPViT_T0_DpT1_ --------------------------
	.section	.nv.constant2._Z25multi_tensor_apply_kernelI18TensorListMetadataILi1EE14MaxNormFunctorIfEJPfS4_biEEvlPViT_T0_DpT1_,"a",@progbits
	.sectionflags	@""
	.align	4
.nv.constant2._Z25multi_tensor_apply_kernelI18TensorListMetadataILi1EE14MaxNormFunctorIfEJPfS4_biEEvlPViT_T0_DpT1_:
        /*0000*/ 	.byte	0x10, 0x00, 0x00, 0x00, 0x00, 0x00, 0x00, 0x00


//--------------------- .nv.constant0._Z25multi_tensor_apply_kernelI18TensorListMetadataILi1EE14MaxNormFunctorIfEJPfS4_biEEvlPViT_T0_DpT1_ --------------------------
	.section	.nv.constant0._Z25multi_tensor_apply_kernelI18TensorListMetadataILi1EE14MaxNormFunctorIfEJPfS4_biEEvlPViT_T0_DpT1_,"a",@progbits
	.sectionflags	@""
	.align	4
.nv.constant0._Z25multi_tensor_apply_kernelI18TensorListMetadataILi1EE14MaxNormFunctorIfEJPfS4_biEEvlPViT_T0_DpT1_:
	.zero		3768


//--------------------- .nv.constant2._Z25multi_tensor_apply_kernelI18TensorListMetadataILi1EE20UnscaleL2NormFunctorIN3c108BFloat16EEJPfS6_S6_biEEvlPViT_T0_DpT1_ --------------------------
	.section	.nv.constant2._Z25multi_tensor_apply_kernelI18TensorListMetadataILi1EE20UnscaleL2NormFunctorIN3c108BFloat16EEJPfS6_S6_biEEvlPViT_T0_DpT1_,"a",@progbits
	.sectionflags	@""
	.align	4
.nv.constant2._Z25multi_tensor_apply_kernelI18TensorListMetadataILi1EE20UnscaleL2NormFunctorIN3c108BFloat16EEJPfS6_S6_biEEvlPViT_T0_DpT1_:
        /*0000*/ 	.byte	0x10, 0x00, 0x00, 0x00, 0x00, 0x00, 0x00, 0x00


//--------------------- .nv.constant0._Z25multi_tensor_apply_kernelI18TensorListMetadataILi1EE20UnscaleL2NormFunctorIN3c108BFloat16EEJPfS6_S6_biEEvlPViT_T0_DpT1_ --------------------------
	.section	.nv.constant0._Z25multi_tensor_apply_kernelI18TensorListMetadataILi1EE20UnscaleL2NormFunctorIN3c108BFloat16EEJPfS6_S6_biEEvlPViT_T0_DpT1_,"a",@progbits
	.sectionflags	@""
	.align	4
.nv.constant0._Z25multi_tensor_apply_kernelI18TensorListMetadataILi1EE20UnscaleL2NormFunctorIN3c108BFloat16EEJPfS6_S6_biEEvlPViT_T0_DpT1_:
	.zero		3776


//--------------------- .nv.constant2._Z25multi_tensor_apply_kernelI18TensorListMetadataILi1EE20UnscaleL2NormFunctorIN3c104HalfEEJPfS6_S6_biEEvlPViT_T0_DpT1_ --------------------------
	.section	.nv.constant2._Z25multi_tensor_apply_kernelI18TensorListMetadataILi1EE20UnscaleL2NormFunctorIN3c104HalfEEJPfS6_S6_biEEvlPViT_T0_DpT1_,"a",@progbits
	.sectionflags	@""
	.align	4
.nv.constant2._Z25multi_tensor_apply_kernelI18TensorListMetadataILi1EE20UnscaleL2NormFunctorIN3c104HalfEEJPfS6_S6_biEEvlPViT_T0_DpT1_:
        /*0000*/ 	.byte	0x10, 0x00, 0x00, 0x00, 0x00, 0x00, 0x00, 0x00


//--------------------- .nv.constant0._Z25multi_tensor_apply_kernelI18TensorListMetadataILi1EE20UnscaleL2NormFunctorIN3c104HalfEEJPfS6_S6_biEEvlPViT_T0_DpT1_ --------------------------
	.section	.nv.constant0._Z25multi_tensor_apply_kernelI18TensorListMetadataILi1EE20UnscaleL2NormFunctorIN3c104HalfEEJPfS6_S6_biEEvlPViT_T0_DpT1_,"a",@progbits
	.sectionflags	@""
	.align	4
.nv.constant0._Z25multi_tensor_apply_kernelI18TensorListMetadataILi1EE20UnscaleL2NormFunctorIN3c104HalfEEJPfS6_S6_biEEvlPViT_T0_DpT1_:
	.zero		3776


//--------------------- .nv.constant2._Z25multi_tensor_apply_kernelI18TensorListMetadataILi1EE20UnscaleL2NormFunctorIfEJPfS4_S4_biEEvlPViT_T0_DpT1_ --------------------------
	.section	.nv.constant2._Z25multi_tensor_apply_kernelI18TensorListMetadataILi1EE20UnscaleL2NormFunctorIfEJPfS4_S4_biEEvlPViT_T0_DpT1_,"a",@progbits
	.sectionflags	@""
	.align	4
.nv.constant2._Z25multi_tensor_apply_kernelI18TensorListMetadataILi1EE20UnscaleL2NormFunctorIfEJPfS4_S4_biEEvlPViT_T0_DpT1_:
        /*0000*/ 	.byte	0x10, 0x00, 0x00, 0x00, 0x00, 0x00, 0x00, 0x00


//--------------------- .nv.constant0._Z25multi_tensor_apply_kernelI18TensorListMetadataILi1EE20UnscaleL2NormFunctorIfEJPfS4_S4_biEEvlPViT_T0_DpT1_ --------------------------
	.section	.nv.constant0._Z25multi_tensor_apply_kernelI18TensorListMetadataILi1EE20UnscaleL2NormFunctorIfEJPfS4_S4_biEEvlPViT_T0_DpT1_,"a",@progbits
	.sectionflags	@""
	.align	4
.nv.constant0._Z25multi_tensor_apply_kernelI18TensorListMetadataILi1EE20UnscaleL2NormFunctorIfEJPfS4_S4_biEEvlPViT_T0_DpT1_:
	.zero		3776


//--------------------- .nv.constant2._Z25multi_tensor_apply_kernelI18TensorListMetadataILi1EE13L2NormFunctorIN3c108BFloat16EEJPfS6_biEEvlPViT_T0_DpT1_ --------------------------
	.section	.nv.constant2._Z25multi_tensor_apply_kernelI18TensorListMetadataILi1EE13L2NormFunctorIN3c108BFloat16EEJPfS6_biEEvlPViT_T0_DpT1_,"a",@progbits
	.sectionflags	@""
	.align	4
.nv.constant2._Z25multi_tensor_apply_kernelI18TensorListMetadataILi1EE13L2NormFunctorIN3c108BFloat16EEJPfS6_biEEvlPViT_T0_DpT1_:
        /*0000*/ 	.byte	0x10, 0x00, 0x00, 0x00, 0x00, 0x00, 0x00, 0x00


//--------------------- .nv.constant0._Z25multi_tensor_apply_kernelI18TensorListMetadataILi1EE13L2NormFunctorIN3c108BFloat16EEJPfS6_biEEvlPViT_T0_DpT1_ --------------------------
	.section	.nv.constant0._Z25multi_tensor_apply_kernelI18TensorListMetadataILi1EE13L2NormFunctorIN3c108BFloat16EEJPfS6_biEEvlPViT_T0_DpT1_,"a",@progbits
	.sectionflags	@""
	.align	4
.nv.constant0._Z25multi_tensor_apply_kernelI18TensorListMetadataILi1EE13L2NormFunctorIN3c108BFloat16EEJPfS6_biEEvlPViT_T0_DpT1_:
	.zero		3768


//--------------------- .nv.constant2._Z25multi_tensor_apply_kernelI18TensorListMetadataILi1EE13L2NormFunctorIN3c104HalfEEJPfS6_biEEvlPViT_T0_DpT1_ --------------------------
	.section	.nv.constant2._Z25multi_tensor_apply_kernelI18TensorListMetadataILi1EE13L2NormFunctorIN3c104HalfEEJPfS6_biEEvlPViT_T0_DpT1_,"a",@progbits
	.sectionflags	@""
	.align	4
.nv.constant2._Z25multi_tensor_apply_kernelI18TensorListMetadataILi1EE13L2NormFunctorIN3c104HalfEEJPfS6_biEEvlPViT_T0_DpT1_:
        /*0000*/ 	.byte	0x10, 0x00, 0x00, 0x00, 0x00, 0x00, 0x00, 0x00


//--------------------- .nv.constant0._Z25multi_tensor_apply_kernelI18TensorListMetadataILi1EE13L2NormFunctorIN3c104HalfEEJPfS6_biEEvlPViT_T0_DpT1_ --------------------------
	.section	.nv.constant0._Z25multi_tensor_apply_kernelI18TensorListMetadataILi1EE13L2NormFunctorIN3c104HalfEEJPfS6_biEEvlPViT_T0_DpT1_,"a",@progbits
	.sectionflags	@""
	.align	4
.nv.constant0._Z25multi_tensor_apply_kernelI18TensorListMetadataILi1EE13L2NormFunctorIN3c104HalfEEJPfS6_biEEvlPViT_T0_DpT1_:
	.zero		3768


//--------------------- .nv.constant2._Z25multi_tensor_apply_kernelI18TensorListMetadataILi1EE13L2NormFunctorIfEJPfS4_biEEvlPViT_T0_DpT1_ --------------------------
	.section	.nv.constant2._Z25multi_tensor_apply_kernelI18TensorListMetadataILi1EE13L2NormFunctorIfEJPfS4_biEEvlPViT_T0_DpT1_,"a",@progbits
	.sectionflags	@""
	.align	4
.nv.constant2._Z25multi_tensor_apply_kernelI18TensorListMetadataILi1EE13L2NormFunctorIfEJPfS4_biEEvlPViT_T0_DpT1_:
        /*0000*/ 	.byte	0x10, 0x00, 0x00, 0x00, 0x00, 0x00, 0x00, 0x00


//--------------------- .nv.constant0._Z25multi_tensor_apply_kernelI18TensorListMetadataILi1EE13L2NormFunctorIfEJPfS4_biEEvlPViT_T0_DpT1_ --------------------------
	.section	.nv.constant0._Z25multi_tensor_apply_kernelI18TensorListMetadataILi1EE13L2NormFunctorIfEJPfS4_biEEvlPViT_T0_DpT1_,"a",@progbits
	.sectionflags	@""
	.align	4
.nv.constant0._Z25multi_tensor_apply_kernelI18TensorListMetadataILi1EE13L2NormFunctorIfEJPfS4_biEEvlPViT_T0_DpT1_:
	.zero		3768


//--------------------- .nv.constant0._Z10cleanup_v2PfS_S_S_biiff --------------------------
	.section	.nv.constant0._Z10cleanup_v2PfS_S_S_biiff,"a",@progbits
	.sectionflags	@""
	.align	4
.nv.constant0._Z10cleanup_v2PfS_S_S_biiff:
	.zero		404


//--------------------- .nv.constant0._Z7cleanupPfS_S_S_bi --------------------------
	.section	.nv.constant0._Z7cleanupPfS_S_S_bi,"a",@progbits
	.sectionflags	@""
	.align	4
.nv.constant0._Z7cleanupPfS_S_S_bi:
	.zero		392


//--------------------- .text._Z25multi_tensor_apply_kernelI18TensorListMetadataILi1EE14MaxNormFunctorIN3c104HalfEEJPfS6_biEEvlPViT_T0_DpT1_ --------------------------
	.section	.text._Z25multi_tensor_apply_kernelI18TensorListMetadataILi1EE14MaxNormFunctorIN3c104HalfEEJPfS6_biEEvlPViT_T0_DpT1_,"ax",@progbits
	.sectioninfo	@"SHI_REGISTERS=26"
	.align	128
        .global         _Z25multi_tensor_apply_kernelI18TensorListMetadataILi1EE14MaxNormFunctorIN3c104HalfEEJPfS6_biEEvlPViT_T0_DpT1_
        .type           _Z25multi_tensor_apply_kernelI18TensorListMetadataILi1EE14MaxNormFunctorIN3c104HalfEEJPfS6_biEEvlPViT_T0_DpT1_,@function
        .size           _Z25multi_tensor_apply_kernelI18TensorListMetadataILi1EE14MaxNormFunctorIN3c104HalfEEJPfS6_biEEvlPViT_T0_DpT1_,(.L_x_174 - _Z25multi_tensor_apply_kernelI18TensorListMetadataILi1EE14MaxNormFunctorIN3c104HalfEEJPfS6_biEEvlPViT_T0_DpT1_)
        .other          _Z25multi_tensor_apply_kernelI18TensorListMetadataILi1EE14MaxNormFunctorIN3c104HalfEEJPfS6_biEEvlPViT_T0_DpT1_,@"STO_CUDA_ENTRY STV_DEFAULT"
_Z25multi_tensor_apply_kernelI18TensorListMetadataILi1EE14MaxNormFunctorIN3c104HalfEEJPfS6_biEEvlPViT_T0_DpT1_:
.text._Z25multi_tensor_apply_kernelI18TensorListMetadataILi1EE14MaxNormFunctorIN3c104HalfEEJPfS6_biEEvlPViT_T0_DpT1_:
[----:B------:R-:W-:Y:S02]  /*0000*/  IMAD.MOV.U32 R1, RZ, RZ, c[0x0][0x28] ;  /* 0x00000a00ff017624 */ /* 0x000fe400078e00ff */
[----:B------:R-:W0:Y:S01]  /*0010*/  S2R R0, SR_CTAID.X ;  /* 0x0000000000007919 */ /* 0x000e220000002500 */
[----:B------:R-:W-:Y:S01]  /*0020*/  IMAD.MOV.U32 R13, RZ, RZ, 0x4 ;  /* 0x00000004ff0d7424 */ /* 0x000fe200078e00ff */
[----:B------:R-:W-:Y:S01]  /*0030*/  ULDC.64 UR6, c[0x0][0x118] ;  /* 0x0000460000067ab9 */ /* 0x000fe20000000a00 */
[----:B------:R-:W-:Y:S01]  /*0040*/  IMAD.MOV.U32 R3, RZ, RZ, 0x8 ;  /* 0x00000008ff037424 */ /* 0x000fe200078e00ff */
[----:B0-----:R-:W0:Y:S01]  /*0050*/  LDC.U8 R12, c[0x0][R0+0x850] ;  /* 0x00021400000c7b82 */ /* 0x001e220000000000 */
[----:B------:R-:W-:-:S07]  /*0060*/  IMAD R13, R0, R13, c[0x2][0x0] ;  /* 0x00800000000d7624 */ /* 0x000fce00078e020d */
[----:B------:R-:W1:Y:S01]  /*0070*/  LDC R13, c[0x0][R13+0x980] ;  /* 0x000260000d0d7b82 */ /* 0x000e620000000800 */
[----:B0-----:R-:W-:-:S07]  /*0080*/  IMAD R4, R12, R3, c[0x2][0x0] ;  /* 0x008000000c047624 */ /* 0x001fce00078e0203 */
[----:B------:R-:W0:Y:S01]  /*0090*/  LDC R14, c[0x0][R4+0x4d0] ;  /* 0x00013400040e7b82 */ /* 0x000e220000000800 */
[----:B-1----:R-:W-:-:S07]  /*00a0*/  IMAD R5, R13, c[0x0][0x160], RZ ;  /* 0x000058000d057a24 */ /* 0x002fce00078e02ff */
[----:B------:R-:W1:Y:S01]  /*00b0*/  LDC.64 R2, c[0x0][R4+0x160] ;  /* 0x0000580004027b82 */ /* 0x000e620000000a00 */
[----:B0-----:R-:W-:-:S05]  /*00c0*/  IMAD.IADD R14, R14, 0x1, -R5 ;  /* 0x000000010e0e7824 */ /* 0x001fca00078e0a05 */
[----:B------:R-:W-:Y:S01]  /*00d0*/  LOP3.LUT R6, R14, c[0x0][0x160], RZ, 0xfc, !PT ;  /* 0x000058000e067a12 */ /* 0x000fe200078efcff */
[----:B-1----:R-:W-:-:S03]  /*00e0*/  IMAD.U32 R7, R5, 0x2, R2 ;  /* 0x0000000205077824 */ /* 0x002fc600078e0002 */
[----:B------:R-:W-:Y:S01]  /*00f0*/  LOP3.LUT P0, RZ, R6, 0x3, RZ, 0xc0, !PT ;  /* 0x0000000306ff7812 */ /* 0x000fe2000780c0ff */
[----:B------:R-:W-:Y:S01]  /*0100*/  IMAD.WIDE R2, R5, 0x2, R2 ;  /* 0x0000000205027825 */ /* 0x000fe200078e0202 */
[----:B------:R-:W-:-:S04]  /*0110*/  LOP3.LUT P1, RZ, R7, 0x7, RZ, 0xc0, !PT ;  /* 0x0000000707ff7812 */ /* 0x000fc8000782c0ff */
[----:B------:R-:W-:-:S13]  /*0120*/  PLOP3.LUT P0, PT, P0, P1, PT, 0xa8, 0x0 ;  /* 0x000000000000781c */ /* 0x000fda0000703570 */
[----:B------:R-:W-:Y:S05]  /*0130*/  @P0 BRA `(.L_x_0) ;  /* 0x000001d000000947 */ /* 0x000fea0003800000 */
[----:B------:R-:W0:Y:S01]  /*0140*/  S2R R7, SR_TID.X ;  /* 0x0000000000077919 */ /* 0x000e220000002100 */
[----:B------:R-:W-:Y:S01]  /*0150*/  BSSY B0, `(.L_x_1) ;  /* 0x000001a000007945 */ /* 0x000fe20003800000 */
[----:B------:R-:W-:Y:S01]  /*0160*/  IMAD.MOV.U32 R15, RZ, RZ, RZ ;  /* 0x000000ffff0f7224 */ /* 0x000fe200078e00ff */
[----:B------:R-:W-:Y:S01]  /*0170*/  CS2R R16, SRZ ;  /* 0x0000000000107805 */ /* 0x000fe2000001ff00 */
[----:B------:R-:W-:Y:S02]  /*0180*/  IMAD.MOV.U32 R18, RZ, RZ, RZ ;  /* 0x000000ffff127224 */ /* 0x000fe400078e00ff */
[----:B0-----:R-:W-:-:S05]  /*0190*/  IMAD.SHL.U32 R5, R7, 0x4, RZ ;  /* 0x0000000407057824 */ /* 0x001fca00078e00ff */
[----:B------:R-:W-:-:S04]  /*01a0*/  ISETP.GE.AND P0, PT, R5, c[0x0][0x160], PT ;  /* 0x0000580005007a0c */ /* 0x000fc80003f06270 */
[----:B------:R-:W-:-:S13]  /*01b0*/  ISETP.GE.OR P0, PT, R5, R14, P0 ;  /* 0x0000000e0500720c */ /* 0x000fda0000706670 */
[----:B------:R-:W-:Y:S05]  /*01c0*/  @P0 BRA `(.L_x_2) ;  /* 0x0000012000000947 */ /* 0x000fea0003800000 */
[----:B------:R-:W-:Y:S02]  /*01d0*/  IMAD.MOV.U32 R15, RZ, RZ, RZ ;  /* 0x000000ffff0f7224 */ /* 0x000fe400078e00ff */
.L_x_3:
[----:B------:R-:W-:-:S06]  /*01e0*/  IMAD.WIDE R4, R7, 0x8, R2 ;  /* 0x0000000807047825 */ /* 0x000fcc00078e0202 */
[----:B------:R-:W2:Y:S01]  /*01f0*/  LDG.E.64 R4, [R4.64] ;  /* 0x0000000604047981 */ /* 0x000ea2000c1e1b00 */
[----:B------:R-:W-:-:S05]  /*0200*/  IADD3 R7, R7, c[0x0][0x0], RZ ;  /* 0x0000000007077a10 */ /* 0x000fca0007ffe0ff */
[----:B------:R-:W-:-:S05]  /*0210*/  IMAD.SHL.U32 R9, R7, 0x4, RZ ;  /* 0x0000000407097824 */ /* 0x000fca00078e00ff */
[C---:B------:R-:W-:Y:S02]  /*0220*/  ISETP.GE.AND P0, PT, R9.reuse, c[0x0][0x160], PT ;  /* 0x0000580009007a0c */ /* 0x040fe40003f06270 */
[----:B------:R-:W-:Y:S02]  /*0230*/  ISETP.LT.AND P1, PT, R9, R14, PT ;  /* 0x0000000e0900720c */ /* 0x000fe40003f21270 */
[--C-:B--2---:R-:W-:Y:S01]  /*0240*/  SHF.R.U64 R6, R4, 0x10, R5.reuse ;  /* 0x0000001004067819 */ /* 0x104fe20000001205 */
[----:B------:R-:W-:Y:S01]  /*0250*/  HADD2.F32 R9, -RZ, R4.H0_H0 ;  /* 0x20000004ff097230 */ /* 0x000fe20000004100 */
[----:B------:R-:W-:Y:S01]  /*0260*/  SHF.R.U32.HI R8, RZ, 0x10, R5 ;  /* 0x00000010ff087819 */ /* 0x000fe20000011605 */
[----:B------:R-:W-:Y:S02]  /*0270*/  HADD2.F32 R11, -RZ, R5.H0_H0 ;  /* 0x20000005ff0b7230 */ /* 0x000fe40000004100 */
[----:B------:R-:W-:Y:S01]  /*0280*/  HADD2.F32 R6, -RZ, R6.H0_H0 ;  /* 0x20000006ff067230 */ /* 0x000fe20000004100 */
[----:B------:R-:W-:Y:S01]  /*0290*/  FMNMX.FTZ R18, |R9|, |R18|, !PT ;  /* 0x4000001209127209 */ /* 0x000fe20007810200 */
[----:B------:R-:W-:Y:S01]  /*02a0*/  HADD2.F32 R8, -RZ, R8.H0_H0 ;  /* 0x20000008ff087230 */ /* 0x000fe20000004100 */
[----:B------:R-:W-:-:S02]  /*02b0*/  FMNMX.FTZ R16, |R11|, |R16|, !PT ;  /* 0x400000100b107209 */ /* 0x000fc40007810200 */
[----:B------:R-:W-:Y:S02]  /*02c0*/  FMNMX.FTZ R17, |R6|, |R17|, !PT ;  /* 0x4000001106117209 */ /* 0x000fe40007810200 */
[----:B------:R-:W-:Y:S01]  /*02d0*/  FMNMX.FTZ R15, |R8|, |R15|, !PT ;  /* 0x4000000f080f7209 */ /* 0x000fe20007810200 */
[----:B------:R-:W-:Y:S05]  /*02e0*/  @!P0 BRA P1, `(.L_x_3) ;  /* 0xfffffef000008947 */ /* 0x000fea000083ffff */
.L_x_2:
[----:B------:R-:W-:Y:S05]  /*02f0*/  BSYNC B0 ;  /* 0x0000000000007941 */ /* 0x000fea0003800000 */
.L_x_1:
[----:B------:R-:W-:Y:S05]  /*0300*/  BRA `(.L_x_4) ;  /* 0x000002c000007947 */ /* 0x000fea0003800000 */
.L_x_0:
[----:B------:R-:W-:-:S04]  /*0310*/  ISETP.LT.AND P0, PT, RZ, c[0x0][0x160], PT ;  /* 0x00005800ff007a0c */ /* 0x000fc80003f01270 */
[----:B------:R-:W-:-:S13]  /*0320*/  ISETP.GT.AND P0, PT, R14, RZ, P0 ;  /* 0x000000ff0e00720c */ /* 0x000fda0000704270 */
[----:B------:R-:W-:Y:S01]  /*0330*/  @!P0 IMAD.MOV.U32 R15, RZ, RZ, RZ ;  /* 0x000000ffff0f8224 */ /* 0x000fe200078e00ff */
[----:B------:R-:W-:Y:S01]  /*0340*/  @!P0 CS2R R16, SRZ ;  /* 0x0000000000108805 */ /* 0x000fe2000001ff00 */
[----:B------:R-:W-:Y:S01]  /*0350*/  @!P0 IMAD.MOV.U32 R18, RZ, RZ, RZ ;  /* 0x000000ffff128224 */ /* 0x000fe200078e00ff */
[----:B------:R-:W-:Y:S05]  /*0360*/  @!P0 BRA `(.L_x_4) ;  /* 0x0000026000008947 */ /* 0x000fea0003800000 */
[----:B------:R-:W0:Y:S01]  /*0370*/  S2R R19, SR_TID.X ;  /* 0x0000000000137919 */ /* 0x000e220000002100 */
[----:B------:R-:W-:Y:S01]  /*0380*/  IMAD.MOV.U32 R20, RZ, RZ, RZ ;  /* 0x000000ffff147224 */ /* 0x000fe200078e00ff */
[----:B------:R-:W-:Y:S01]  /*0390*/  CS2R R16, SRZ ;  /* 0x0000000000107805 */ /* 0x000fe2000001ff00 */
[----:B------:R-:W-:Y:S02]  /*03a0*/  IMAD.MOV.U32 R15, RZ, RZ, RZ ;  /* 0x000000ffff0f7224 */ /* 0x000fe400078e00ff */
[----:B------:R-:W-:Y:S02]  /*03b0*/  IMAD.MOV.U32 R18, RZ, RZ, RZ ;  /* 0x000000ffff127224 */ /* 0x000fe400078e00ff */
.L_x_5:
[----:B0-----:R-:W-:-:S05]  /*03c0*/  IMAD.IADD R5, R19, 0x1, R20 ;  /* 0x0000000113057824 */ /* 0x001fca00078e0214 */
[C---:B------:R-:W-:Y:S02]  /*03d0*/  IADD3 R7, R5.reuse, c[0x0][0x0], RZ ;  /* 0x0000000005077a10 */ /* 0x040fe40007ffe0ff */
[----:B------:R-:W-:Y:S02]  /*03e0*/  ISETP.GE.AND P1, PT, R5, c[0x0][0x160], PT ;  /* 0x0000580005007a0c */ /* 0x000fe40003f26270 */
[C---:B------:R-:W-:Y:S02]  /*03f0*/  IADD3 R9, R7.reuse, c[0x0][0x0], RZ ;  /* 0x0000000007097a10 */ /* 0x040fe40007ffe0ff */
[----:B------:R-:W-:Y:S02]  /*0400*/  ISETP.GE.AND P2, PT, R7, c[0x0][0x160], PT ;  /* 0x0000580007007a0c */ /* 0x000fe40003f46270 */
[C---:B------:R-:W-:Y:S02]  /*0410*/  IADD3 R11, R9.reuse, c[0x0][0x0], RZ ;  /* 0x00000000090b7a10 */ /* 0x040fe40007ffe0ff */
[----:B------:R-:W-:-:S02]  /*0420*/  ISETP.GE.AND P3, PT, R9, c[0x0][0x160], PT ;  /* 0x0000580009007a0c */ /* 0x000fc40003f66270 */
[----:B------:R-:W-:Y:S02]  /*0430*/  ISETP.GE.AND P0, PT, R11, c[0x0][0x160], PT ;  /* 0x000058000b007a0c */ /* 0x000fe40003f06270 */
[-C--:B------:R-:W-:Y:S02]  /*0440*/  ISETP.GE.OR P1, PT, R5, R14.reuse, P1 ;  /* 0x0000000e0500720c */ /* 0x080fe40000f26670 */
[-C--:B------:R-:W-:Y:S02]  /*0450*/  ISETP.GE.OR P2, PT, R7, R14.reuse, P2 ;  /* 0x0000000e0700720c */ /* 0x080fe40001746670 */
[-C--:B------:R-:W-:Y:S02]  /*0460*/  ISETP.GE.OR P3, PT, R9, R14.reuse, P3 ;  /* 0x0000000e0900720c */ /* 0x080fe40001f66670 */
[----:B------:R-:W-:-:S07]  /*0470*/  ISETP.GE.OR P0, PT, R11, R14, P0 ;  /* 0x0000000e0b00720c */ /* 0x000fce0000706670 */
[----:B------:R-:W-:-:S04]  /*0480*/  @!P1 IMAD.WIDE R4, R5, 0x2, R2 ;  /* 0x0000000205049825 */ /* 0x000fc800078e0202 */
[--C-:B------:R-:W-:Y:S02]  /*0490*/  @!P2 IMAD.WIDE R6, R7, 0x2, R2.reuse ;  /* 0x000000020706a825 */ /* 0x100fe400078e0202 */
[----:B------:R-:W2:Y:S02]  /*04a0*/  @!P1 LDG.E.U16 R4, [R4.64] ;  /* 0x0000000604049981 */ /* 0x000ea4000c1e1500 */
[--C-:B------:R-:W-:Y:S02]  /*04b0*/  @!P3 IMAD.WIDE R8, R9, 0x2, R2.reuse ;  /* 0x000000020908b825 */ /* 0x100fe400078e0202 */
[----:B------:R-:W3:Y:S02]  /*04c0*/  @!P2 LDG.E.U16 R6, [R6.64] ;  /* 0x000000060606a981 */ /* 0x000ee4000c1e1500 */
[----:B------:R-:W-:Y:S02]  /*04d0*/  @!P0 IMAD.WIDE R10, R11, 0x2, R2 ;  /* 0x000000020b0a8825 */ /* 0x000fe400078e0202 */
[----:B------:R-:W4:Y:S04]  /*04e0*/  @!P3 LDG.E.U16 R8, [R8.64] ;  /* 0x000000060808b981 */ /* 0x000f28000c1e1500 */
[----:B------:R-:W5:Y:S01]  /*04f0*/  @!P0 LDG.E.U16 R10, [R10.64] ;  /* 0x000000060a0a8981 */ /* 0x000f62000c1e1500 */
[----:B------:R-:W-:-:S04]  /*0500*/  IMAD.MOV.U32 R21, RZ, RZ, c[0x0][0x0] ;  /* 0x00000000ff157624 */ /* 0x000fc800078e00ff */
[----:B------:R-:W-:-:S05]  /*0510*/  IMAD R20, R21, 0x4, R20 ;  /* 0x0000000415147824 */ /* 0x000fca00078e0214 */
[C---:B------:R-:W-:Y:S02]  /*0520*/  ISETP.GE.AND P4, PT, R20.reuse, c[0x0][0x160], PT ;  /* 0x0000580014007a0c */ /* 0x040fe40003f86270 */
[----:B------:R-:W-:Y:S01]  /*0530*/  ISETP.LT.AND P5, PT, R20, R14, PT ;  /* 0x0000000e1400720c */ /* 0x000fe20003fa1270 */
[----:B--2---:R-:W-:Y:S02]  /*0540*/  @!P1 HADD2.F32 R21, -RZ, R4.H0_H0 ;  /* 0x20000004ff159230 */ /* 0x004fe40000004100 */
[----:B---3--:R-:W-:Y:S02]  /*0550*/  @!P2 HADD2.F32 R22, -RZ, R6.H0_H0 ;  /* 0x20000006ff16a230 */ /* 0x008fe40000004100 */
[----:B----4-:R-:W-:Y:S02]  /*0560*/  @!P3 HADD2.F32 R23, -RZ, R8.H0_H0 ;  /* 0x20000008ff17b230 */ /* 0x010fe40000004100 */
[----:B-----5:R-:W-:Y:S01]  /*0570*/  @!P0 HADD2.F32 R4, -RZ, R10.H0_H0 ;  /* 0x2000000aff048230 */ /* 0x020fe20000004100 */
[----:B------:R-:W-:-:S02]  /*0580*/  @!P1 FMNMX.FTZ R18, |R18|, |R21|, !PT ;  /* 0x4000001512129209 */ /* 0x000fc40007810200 */
[----:B------:R-:W-:Y:S02]  /*0590*/  @!P2 FMNMX.FTZ R17, |R17|, |R22|, !PT ;  /* 0x400000161111a209 */ /* 0x000fe40007810200 */
[----:B------:R-:W-:Y:S02]  /*05a0*/  @!P3 FMNMX.FTZ R16, |R16|, |R23|, !PT ;  /* 0x400000171010b209 */ /* 0x000fe40007810200 */
[----:B------:R-:W-:Y:S01]  /*05b0*/  @!P0 FMNMX.FTZ R15, |R15|, |R4|, !PT ;  /* 0x400000040f0f8209 */ /* 0x000fe20007810200 */
[----:B------:R-:W-:Y:S05]  /*05c0*/  @!P4 BRA P5, `(.L_x_5) ;  /* 0xfffffdf00000c947 */ /* 0x000fea000283ffff */
.L_x_4:
[----:B------:R-:W0:Y:S01]  /*05d0*/  S2R R3, SR_TID.Y ;  /* 0x0000000000037919 */ /* 0x000e220000002200 */
[----:B------:R-:W-:Y:S01]  /*05e0*/  IMAD.MOV.U32 R5, RZ, RZ, c[0x0][0x0] ;  /* 0x00000000ff057624 */ /* 0x000fe200078e00ff */
[----:B------:R-:W-:Y:S02]  /*05f0*/  FMNMX.FTZ R18, RZ, |R18|, !PT ;  /* 0x40000012ff127209 */ /* 0x000fe40007810000 */
[----:B------:R-:W0:Y:S01]  /*0600*/  S2R R2, SR_TID.X ;  /* 0x0000000000027919 */ /* 0x000e220000002100 */
[----:B------:R-:W-:Y:S01]  /*0610*/  IMAD R5, R5, c[0x0][0x4], RZ ;  /* 0x0000010005057a24 */ /* 0x000fe200078e02ff */
[----:B------:R-:W-:-:S04]  /*0620*/  FMNMX.FTZ R17, |R18|, |R17|, !PT ;  /* 0x4000001112117209 */ /* 0x000fc80007810200 */
[C---:B------:R-:W-:Y:S02]  /*0630*/  ISETP.GE.AND P2, PT, R5.reuse, 0x40, PT ;  /* 0x000000400500780c */ /* 0x040fe40003f46270 */
[----:B------:R-:W-:Y:S02]  /*0640*/  ISETP.GE.AND P0, PT, R5, 0x80, PT ;  /* 0x000000800500780c */ /* 0x000fe40003f06270 */
[----:B------:R-:W-:-:S04]  /*0650*/  FMNMX.FTZ R16, |R17|, |R16|, !PT ;  /* 0x4000001011107209 */ /* 0x000fc80007810200 */
[----:B------:R-:W-:Y:S01]  /*0660*/  FMNMX.FTZ R16, |R16|, |R15|, !PT ;  /* 0x4000000f10107209 */ /* 0x000fe20007810200 */
[----:B0-----:R-:W-:-:S05]  /*0670*/  IMAD R3, R3, c[0x0][0x0], R2 ;  /* 0x0000000003037a24 */ /* 0x001fca00078e0202 */
[----:B------:R0:W-:Y:S04]  /*0680*/  @P2 STS [R3.X4], R16 ;  /* 0x0000001003002388 */ /* 0x0001e80000004800 */
[----:B------:R-:W-:Y:S01]  /*0690*/  @P2 BAR.SYNC.DEFER_BLOCKING 0x0 ;  /* 0x0000000000002b1d */ /* 0x000fe20000010000 */
[----:B------:R-:W-:-:S05]  /*06a0*/  ISETP.GT.AND P1, PT, R3, 0x1f, PT ;  /* 0x0000001f0300780c */ /* 0x000fca0003f24270 */
[----:B------:R-:W-:Y:S07]  /*06b0*/  @!P0 BRA `(.L_x_6) ;  /* 0x000000c000008947 */ /* 0x000fee0003800000 */
[----:B0-----:R-:W-:Y:S02]  /*06c0*/  IMAD.SHL.U32 R4, R3, 0x4, RZ ;  /* 0x0000000403047824 */ /* 0x001fe400078e00ff */
.L_x_7:
[----:B------:R-:W-:-:S04]  /*06d0*/  SHF.R.S32.HI R8, RZ, 0x1, R5 ;  /* 0x00000001ff087819 */ /* 0x000fc80000011405 */
[----:B------:R-:W-:-:S13]  /*06e0*/  ISETP.GE.AND P0, PT, R3, R8, PT ;  /* 0x000000080300720c */ /* 0x000fda0003f06270 */
[----:B------:R-:W-:Y:S01]  /*06f0*/  @!P0 IMAD R7, R8, 0x4, R4 ;  /* 0x0000000408078824 */ /* 0x000fe200078e0204 */
[----:B------:R-:W-:Y:S05]  /*0700*/  @!P0 LDS R6, [R3.X4] ;  /* 0x0000000003068984 */ /* 0x000fea0000004800 */
[----:B------:R-:W0:Y:S02]  /*0710*/  @!P0 LDS R7, [R7] ;  /* 0x0000000007078984 */ /* 0x000e240000000800 */
[----:B0-----:R-:W-:-:S05]  /*0720*/  @!P0 FMNMX.FTZ R6, |R6|, |R7|, !PT ;  /* 0x4000000706068209 */ /* 0x001fca0007810200 */
[----:B------:R0:W-:Y:S04]  /*0730*/  @!P0 STS [R3.X4], R6 ;  /* 0x0000000603008388 */ /* 0x0001e80000004800 */
[----:B------:R-:W-:Y:S01]  /*0740*/  BAR.SYNC.DEFER_BLOCKING 0x0 ;  /* 0x0000000000007b1d */ /* 0x000fe20000010000 */
[----:B------:R-:W-:Y:S01]  /*0750*/  ISETP.GT.AND P0, PT, R5, 0xff, PT ;  /* 0x000000ff0500780c */ /* 0x000fe20003f04270 */
[----:B------:R-:W-:-:S12]  /*0760*/  IMAD.MOV.U32 R5, RZ, RZ, R8 ;  /* 0x000000ffff057224 */ /* 0x000fd800078e0008 */
[----:B0-----:R-:W-:Y:S05]  /*0770*/  @P0 BRA `(.L_x_7) ;  /* 0xffffff5000000947 */ /* 0x001fea000383ffff */
.L_x_6:
[----:B0-----:R-:W-:Y:S01]  /*0780*/  BSSY B0, `(.L_x_8) ;  /* 0x0000012000007945 */ /* 0x001fe20003800000 */
[----:B------:R-:W-:Y:S05]  /*0790*/  @P1 BRA `(.L_x_9) ;  /* 0x0000010000001947 */ /* 0x000fea0003800000 */
[----:B------:R-:W-:Y:S04]  /*07a0*/  @P2 LDS R4, [R3.X4] ;  /* 0x0000000003042984 */ /* 0x000fe80000004800 */
[----:B------:R-:W0:Y:S02]  /*07b0*/  @P2 LDS R5, [R3.X4+0x80] ;  /* 0x0000800003052984 */ /* 0x000e240000004800 */
[----:B0-----:R-:W-:Y:S01]  /*07c0*/  @P2 FMNMX.FTZ R16, |R4|, |R5|, !PT ;  /* 0x4000000504102209 */ /* 0x001fe20007810200 */
[----:B------:R-:W-:Y:S05]  /*07d0*/  BRA.DIV ~URZ, `(.L_x_10) ;  /* 0x000002227f007947 */ /* 0x000fea000b800000 */
[----:B------:R0:W1:Y:S02]  /*07e0*/  SHFL.DOWN PT, R3, R16, 0x10, 0x1f ;  /* 0x0a001f0010037f89 */ /* 0x00006400000e0000 */
.L_x_12:
[----:B01----:R-:W-:Y:S01]  /*07f0*/  FMNMX.FTZ R16, |R3|, |R16|, !PT ;  /* 0x4000001003107209 */ /* 0x003fe20007810200 */
[----:B------:R-:W-:Y:S05]  /*0800*/  BRA.DIV ~URZ, `(.L_x_11) ;  /* 0x000002527f007947 */ /* 0x000fea000b800000 */
[----:B------:R-:W0:Y:S02]  /*0810*/  SHFL.DOWN PT, R3, R16, 0x8, 0x1f ;  /* 0x09001f0010037f89 */ /* 0x000e2400000e0000 */
[----:B0-----:R-:W-:-:S05]  /*0820*/  FMNMX.FTZ R3, |R16|, |R3|, !PT ;  /* 0x4000000310037209 */ /* 0x001fca0007810200 */
[----:B------:R-:W0:Y:S02]  /*0830*/  SHFL.DOWN PT, R4, R3, 0x4, 0x1f ;  /* 0x08801f0003047f89 */ /* 0x000e2400000e0000 */
[----:B0-----:R-:W-:-:S05]  /*0840*/  FMNMX.FTZ R4, |R3|, |R4|, !PT ;  /* 0x4000000403047209 */ /* 0x001fca0007810200 */
[----:B------:R-:W0:Y:S02]  /*0850*/  SHFL.DOWN PT, R5, R4, 0x2, 0x1f ;  /* 0x08401f0004057f89 */ /* 0x000e2400000e0000 */
[----:B0-----:R-:W-:-:S05]  /*0860*/  FMNMX.FTZ R5, |R4|, |R5|, !PT ;  /* 0x4000000504057209 */ /* 0x001fca0007810200 */
[----:B------:R0:W1:Y:S01]  /*0870*/  SHFL.DOWN PT, R7, R5, 0x1, 0x1f ;  /* 0x08201f0005077f89 */ /* 0x00006200000e0000 */
[----:B------:R-:W-:-:S05]  /*0880*/  FADD.FTZ R6, |R5|, -RZ ;  /* 0x800000ff05067221 */ /* 0x000fca0000010200 */
.L_x_13:
[----:B-1----:R-:W-:Y:S02]  /*0890*/  FMNMX.FTZ R11, |R7|, R6, !PT ;  /* 0x00000006070b7209 */ /* 0x002fe40007810200 */
.L_x_9:
[----:B------:R-:W-:Y:S05]  /*08a0*/  BSYNC B0 ;  /* 0x0000000000007941 */ /* 0x000fea0003800000 */
.L_x_8:
[----:B------:R-:W-:-:S13]  /*08b0*/  ISETP.NE.AND P0, PT, R2, RZ, PT ;  /* 0x000000ff0200720c */ /* 0x000fda0003f05270 */
[----:B------:R-:W-:Y:S05]  /*08c0*/  @P0 EXIT ;  /* 0x000000000000094d */ /* 0x000fea0003800000 */
[----:B------:R-:W-:Y:S02]  /*08d0*/  FSETP.GEU.FTZ.AND P0, PT, |R11|, +INF , PT ;  /* 0x7f8000000b00780b */ /* 0x000fe40003f1e200 */
[----:B------:R-:W-:-:S04]  /*08e0*/  LEA R4, P1, R0, c[0x0][0xea0], 0x2 ;  /* 0x0003a80000047a11 */ /* 0x000fc800078210ff */
[----:B0-----:R-:W-:-:S07]  /*08f0*/  LEA.HI.X R5, R0, c[0x0][0xea4], RZ, 0x2, P1 ;  /* 0x0003a90000057a11 */ /* 0x001fce00008f14ff */
[----:B------:R-:W-:Y:S02]  /*0900*/  @P0 IMAD.MOV.U32 R9, RZ, RZ, 0x1 ;  /* 0x00000001ff090424 */ /* 0x000fe400078e00ff */
[----:B------:R-:W-:Y:S02]  /*0910*/  @P0 IMAD.MOV.U32 R2, RZ, RZ, c[0x0][0x168] ;  /* 0x00005a00ff020624 */ /* 0x000fe400078e00ff */
[----:B------:R-:W-:-:S05]  /*0920*/  @P0 IMAD.MOV.U32 R3, RZ, RZ, c[0x0][0x16c] ;  /* 0x00005b00ff030624 */ /* 0x000fca00078e00ff */
[----:B------:R0:W-:Y:S04]  /*0930*/  @P0 STG.E.STRONG.SYS [R2.64], R9 ;  /* 0x0000000902000986 */ /* 0x0001e8000c115906 */
[----:B------:R-:W2:Y:S01]  /*0940*/  LDG.E R0, [R4.64] ;  /* 0x0000000604007981 */ /* 0x000ea2000c1e1900 */
[----:B------:R-:W-:Y:S02]  /*0950*/  ULDC.S8 UR4, c[0x0][0xeb0] ;  /* 0x0003ac0000047ab9 */ /* 0x000fe40000000200 */
[----:B------:R-:W-:Y:S02]  /*0960*/  ISETP.NE.AND P0, PT, RZ, UR4, PT ;  /* 0x00000004ff007c0c */ /* 0x000fe4000bf05270 */
[----:B--2---:R-:W-:-:S05]  /*0970*/  FMNMX.FTZ R7, |R11|, |R0|, !PT ;  /* 0x400000000b077209 */ /* 0x004fca0007810200 */
[----:B------:R0:W-:Y:S06]  /*0980*/  STG.E [R4.64], R7 ;  /* 0x0000000704007986 */ /* 0x0001ec000c101906 */
[----:B------:R-:W-:Y:S05]  /*0990*/  @!P0 EXIT ;  /* 0x000000000000894d */ /* 0x000fea0003800000 */
[----:B------:R-:W-:Y:S01]  /*09a0*/  IADD3 R12, R12, c[0x0][0xe90], RZ ;  /* 0x0003a4000c0c7a10 */ /* 0x000fe20007ffe0ff */
[----:B0-----:R-:W-:-:S04]  /*09b0*/  IMAD.MOV.U32 R3, RZ, RZ, 0x4 ;  /* 0x00000004ff037424 */ /* 0x001fc800078e00ff */
[----:B------:R-:W-:-:S04]  /*09c0*/  IMAD R2, R12, c[0x0][0xeb4], R13 ;  /* 0x0003ad000c027a24 */ /* 0x000fc800078e020d */
[----:B------:R-:W-:-:S05]  /*09d0*/  IMAD.WIDE R2, R2, R3, c[0x0][0xea8] ;  /* 0x0003aa0002027625 */ /* 0x000fca00078e0203 */
[----:B------:R-:W-:Y:S01]  /*09e0*/  STG.E [R2.64], R11 ;  /* 0x0000000b02007986 */ /* 0x000fe2000c101906 */
[----:B------:R-:W-:Y:S05]  /*09f0*/  EXIT ;  /* 0x000000000000794d */ /* 0x000fea0003800000 */
.L_x_10:
[----:B------:R-:W-:Y:S01]  /*0a00*/  IMAD.MOV.U32 R3, RZ, RZ, 0x10 ;  /* 0x00000010ff037424 */ /* 0x000fe200078e00ff */
[----:B------:R-:W-:Y:S01]  /*0a10*/  MOV R4, 0xa50 ;  /* 0x00000a5000047802 */ /* 0x000fe20000000f00 */
[----:B------:R-:W-:Y:S02]  /*0a20*/  IMAD.MOV.U32 R7, RZ, RZ, 0x1f ;  /* 0x0000001fff077424 */ /* 0x000fe400078e00ff */
[----:B------:R-:W-:Y:S02]  /*0a30*/  IMAD.MOV.U32 R8, RZ, RZ, -0x1 ;  /* 0xffffffffff087424 */ /* 0x000fe400078e00ff */
[----:B------:R-:W-:Y:S05]  /*0a40*/  CALL.REL.NOINC `($__internal_0_$__cuda_sm70_shflsync_down_p) ;  /* 0x000001b000007944 */ /* 0x000fea0003c00000 */
[----:B01----:R-:W-:Y:S05]  /*0a50*/  BRA `(.L_x_12) ;  /* 0xfffffd9000007947 */ /* 0x003fea000383ffff */
.L_x_11:
[----:B------:R-:W-:Y:S01]  /*0a60*/  IMAD.MOV.U32 R3, RZ, RZ, 0x8 ;  /* 0x00000008ff037424 */ /* 0x000fe200078e00ff */
[----:B------:R-:W-:Y:S01]  /*0a70*/  MOV R4, 0xab0 ;  /* 0x00000ab000047802 */ /* 0x000fe20000000f00 */
[----:B------:R-:W-:Y:S02]  /*0a80*/  IMAD.MOV.U32 R7, RZ, RZ, 0x1f ;  /* 0x0000001fff077424 */ /* 0x000fe400078e00ff */
[----:B------:R-:W-:Y:S02]  /*0a90*/  IMAD.MOV.U32 R8, RZ, RZ, -0x1 ;  /* 0xffffffffff087424 */ /* 0x000fe400078e00ff */
[----:B------:R-:W-:Y:S05]  /*0aa0*/  CALL.REL.NOINC `($__internal_0_$__cuda_sm70_shflsync_down_p) ;  /* 0x0000015000007944 */ /* 0x000fea0003c00000 */
[----:B01----:R-:W-:Y:S01]  /*0ab0*/  FMNMX.FTZ R16, |R16|, |R3|, !PT ;  /* 0x4000000310107209 */ /* 0x003fe20007810200 */
[----:B------:R-:W-:Y:S01]  /*0ac0*/  IMAD.MOV.U32 R3, RZ, RZ, 0x4 ;  /* 0x00000004ff037424 */ /* 0x000fe200078e00ff */
[----:B------:R-:W-:Y:S01]  /*0ad0*/  MOV R4, 0xb10 ;  /* 0x00000b1000047802 */ /* 0x000fe20000000f00 */
[----:B------:R-:W-:-:S02]  /*0ae0*/  IMAD.MOV.U32 R7, RZ, RZ, 0x1f ;  /* 0x0000001fff077424 */ /* 0x000fc400078e00ff */
[----:B------:R-:W-:Y:S02]  /*0af0*/  IMAD.MOV.U32 R8, RZ, RZ, -0x1 ;  /* 0xffffffffff087424 */ /* 0x000fe400078e00ff */
[----:B------:R-:W-:Y:S05]  /*0b00*/  CALL.REL.NOINC `($__internal_0_$__cuda_sm70_shflsync_down_p) ;  /* 0x000000f000007944 */ /* 0x000fea0003c00000 */
[----:B01----:R-:W-:Y:S01]  /*0b10*/  FMNMX.FTZ R16, |R16|, |R3|, !PT ;  /* 0x4000000310107209 */ /* 0x003fe20007810200 */
        /* <DEDUP_REMOVED lines=8> */
[----:B------:R-:W-:Y:S02]  /*0ba0*/  IMAD.MOV.U32 R7, RZ, RZ, 0x1f ;  /* 0x0000001fff077424 */ /* 0x000fe400078e00ff */
[----:B------:R-:W-:-:S02]  /*0bb0*/  IMAD.MOV.U32 R8, RZ, RZ, -0x1 ;  /* 0xffffffffff087424 */ /* 0x000fc400078e00ff */
[----:B------:R-:W-:Y:S02]  /*0bc0*/  FADD.FTZ R6, |R16|, -RZ ;  /* 0x800000ff10067221 */ /* 0x000fe40000010200 */
[----:B------:R-:W-:Y:S05]  /*0bd0*/  CALL.REL.NOINC `($__internal_0_$__cuda_sm70_shflsync_down_p) ;  /* 0x0000002000007944 */ /* 0x000fea0003c00000 */
[----:B01----:R-:W-:Y:S01]  /*0be0*/  IMAD.MOV.U32 R7, RZ, RZ, R3 ;  /* 0x000000ffff077224 */ /* 0x003fe200078e0003 */
[----:B------:R-:W-:Y:S05]  /*0bf0*/  BRA `(.L_x_13) ;  /* 0xfffffc9000007947 */ /* 0x000fea000383ffff */
        .weak           $__internal_0_$__cuda_sm70_shflsync_down_p
        .type           $__internal_0_$__cuda_sm70_shflsync_down_p,@function
        .size           $__internal_0_$__cuda_sm70_shflsync_down_p,(.L_x_174 - $__internal_0_$__cuda_sm70_shflsync_down_p)
$__internal_0_$__cuda_sm70_shflsync_down_p:
[----:B------:R-:W-:Y:S01]  /*0c00*/  IMAD.MOV.U32 R5, RZ, RZ, 0x0 ;  /* 0x00000000ff057424 */ /* 0x000fe200078e00ff */
[----:B------:R-:W-:Y:S04]  /*0c10*/  WARPSYNC R8 ;  /* 0x0000000800007348 */ /* 0x000fe80003800000 */
[----:B------:R0:W1:Y:S01]  /*0c20*/  SHFL.DOWN PT, R3, R16, R3, R7 ;  /* 0x0800000310037389 */ /* 0x00006200000e0007 */
[----:B------:R-:W-:Y:S05]  /*0c30*/  RET.REL.NODEC R4 `(_Z25multi_tensor_apply_kernelI18TensorListMetadataILi1EE14MaxNormFunctorIN3c104HalfEEJPfS6_biEEvlPViT_T0_DpT1_) ;  /* 0xfffff3c004007950 */ /* 0x000fea0003c3ffff */
.L_x_14:
[----:B------:R-:W-:-:S00]  /*0c40*/  BRA `(.L_x_14) ;  /* 0xfffffff000007947 */ /* 0x000fc0000383ffff */
[----:B------:R-:W-:-:S00]  /*0c50*/  NOP ;  /* 0x0000000000007918 */ /* 0x000fc00000000000 */
        /* <DEDUP_REMOVED lines=10> */
.L_x_174:


//--------------------- .text._Z25multi_tensor_apply_kernelI18TensorListMetadataILi1EE14MaxNormFunctorIfEJPfS4_biEEvlPViT_T0_DpT1_ --------------------------
	.section	.text._Z25multi_tensor_apply_kernelI18TensorListMetadataILi1EE14MaxNormFunctorIfEJPfS4_biEEvlPViT_T0_DpT1_,"ax",@progbits
	.sectioninfo	@"SHI_REGISTERS=26"
	.align	128
        .global         _Z25multi_tensor_apply_kernelI18TensorListMetadataILi1EE14MaxNormFunctorIfEJPfS4_biEEvlPViT_T0_DpT1_
        .type           _Z25multi_tensor_apply_kernelI18TensorListMetadataILi1EE14MaxNormFunctorIfEJPfS4_biEEvlPViT_T0_DpT1_,@function
        .size           _Z25multi_tensor_apply_kernelI18TensorListMetadataILi1EE14MaxNormFunctorIfEJPfS4_biEEvlPViT_T0_DpT1_,(.L_x_175 - _Z25multi_tensor_apply_kernelI18TensorListMetadataILi1EE14MaxNormFunctorIfEJPfS4_biEEvlPViT_T0_DpT1_)
        .other          _Z25multi_tensor_apply_kernelI18TensorListMetadataILi1EE14MaxNormFunctorIfEJPfS4_biEEvlPViT_T0_DpT1_,@"STO_CUDA_ENTRY STV_DEFAULT"
_Z25multi_tensor_apply_kernelI18TensorListMetadataILi1EE14MaxNormFunctorIfEJPfS4_biEEvlPViT_T0_DpT1_:
.text._Z25multi_tensor_apply_kernelI18TensorListMetadataILi1EE14MaxNormFunctorIfEJPfS4_biEEvlPViT_T0_DpT1_:
        /* <DEDUP_REMOVED lines=22> */
[----:B------:R-:W-:Y:S02]  /*0160*/  IMAD.MOV.U32 R19, RZ, RZ, RZ ;  /* 0x000000ffff137224 */ /* 0x000fe400078e00ff */
[----:B------:R-:W-:Y:S02]  /*0170*/  IMAD.MOV.U32 R11, RZ, RZ, RZ ;  /* 0x000000ffff0b7224 */ /* 0x000fe400078e00ff */
[----:B------:R-:W-:Y:S02]  /*0180*/  IMAD.MOV.U32 R15, RZ, RZ, RZ ;  /* 0x000000ffff0f7224 */ /* 0x000fe400078e00ff */
[----:B------:R-:W-:Y:S02]  /*0190*/  IMAD.MOV.U32 R17, RZ, RZ, RZ ;  /* 0x000000ffff117224 */ /* 0x000fe400078e00ff */
[----:B0-----:R-:W-:-:S05]  /*01a0*/  IMAD.SHL.U32 R5, R13, 0x4, RZ ;  /* 0x000000040d057824 */ /* 0x001fca00078e00ff */
[----:B------:R-:W-:-:S04]  /*01b0*/  ISETP.GE.AND P0, PT, R5, c[0x0][0x160], PT ;  /* 0x0000580005007a0c */ /* 0x000fc80003f06270 */
[----:B------:R-:W-:-:S13]  /*01c0*/  ISETP.GE.OR P0, PT, R5, R10, P0 ;  /* 0x0000000a0500720c */ /* 0x000fda0000706670 */
[----:B------:R-:W-:Y:S05]  /*01d0*/  @P0 BRA `(.L_x_17) ;  /* 0x000000c000000947 */ /* 0x000fea0003800000 */
[----:B------:R-:W-:Y:S02]  /*01e0*/  IMAD.MOV.U32 R19, RZ, RZ, RZ ;  /* 0x000000ffff137224 */ /* 0x000fe400078e00ff */
.L_x_18:
[----:B------:R-:W-:-:S06]  /*01f0*/  IMAD.WIDE R4, R13, 0x10, R2 ;  /* 0x000000100d047825 */ /* 0x000fcc00078e0202 */
[----:B------:R-:W2:Y:S01]  /*0200*/  LDG.E.128 R4, [R4.64] ;  /* 0x0000000604047981 */ /* 0x000ea2000c1e1d00 */
[----:B------:R-:W-:-:S05]  /*0210*/  IADD3 R13, R13, c[0x0][0x0], RZ ;  /* 0x000000000d0d7a10 */ /* 0x000fca0007ffe0ff */
[----:B------:R-:W-:-:S05]  /*0220*/  IMAD.SHL.U32 R21, R13, 0x4, RZ ;  /* 0x000000040d157824 */ /* 0x000fca00078e00ff */
[C---:B------:R-:W-:Y:S02]  /*0230*/  ISETP.GE.AND P0, PT, R21.reuse, c[0x0][0x160], PT ;  /* 0x0000580015007a0c */ /* 0x040fe40003f06270 */
[----:B------:R-:W-:Y:S02]  /*0240*/  ISETP.LT.AND P1, PT, R21, R10, PT ;  /* 0x0000000a1500720c */ /* 0x000fe40003f21270 */
[----:B--2---:R-:W-:Y:S02]  /*0250*/  FMNMX.FTZ R17, |R4|, |R17|, !PT ;  /* 0x4000001104117209 */ /* 0x004fe40007810200 */
[----:B------:R-:W-:Y:S02]  /*0260*/  FMNMX.FTZ R15, |R5|, |R15|, !PT ;  /* 0x4000000f050f7209 */ /* 0x000fe40007810200 */
[----:B------:R-:W-:Y:S02]  /*0270*/  FMNMX.FTZ R11, |R6|, |R11|, !PT ;  /* 0x4000000b060b7209 */ /* 0x000fe40007810200 */
[----:B------:R-:W-:-:S05]  /*0280*/  FMNMX.FTZ R19, |R7|, |R19|, !PT ;  /* 0x4000001307137209 */ /* 0x000fca0007810200 */
[----:B------:R-:W-:Y:S05]  /*0290*/  @!P0 BRA P1, `(.L_x_18) ;  /* 0xffffff5000008947 */ /* 0x000fea000083ffff */
.L_x_17:
[----:B------:R-:W-:Y:S05]  /*02a0*/  BSYNC B0 ;  /* 0x0000000000007941 */ /* 0x000fea0003800000 */
.L_x_16:
[----:B------:R-:W-:Y:S05]  /*02b0*/  BRA `(.L_x_19) ;  /* 0x000002a000007947 */ /* 0x000fea0003800000 */
.L_x_15:
[----:B------:R-:W-:-:S04]  /*02c0*/  ISETP.LT.AND P0, PT, RZ, c[0x0][0x160], PT ;  /* 0x00005800ff007a0c */ /* 0x000fc80003f01270 */
[----:B------:R-:W-:-:S13]  /*02d0*/  ISETP.GT.AND P0, PT, R10, RZ, P0 ;  /* 0x000000ff0a00720c */ /* 0x000fda0000704270 */
[----:B------:R-:W-:Y:S02]  /*02e0*/  @!P0 IMAD.MOV.U32 R19, RZ, RZ, RZ ;  /* 0x000000ffff138224 */ /* 0x000fe400078e00ff */
[----:B------:R-:W-:Y:S02]  /*02f0*/  @!P0 IMAD.MOV.U32 R11, RZ, RZ, RZ ;  /* 0x000000ffff0b8224 */ /* 0x000fe400078e00ff */
[----:B------:R-:W-:Y:S02]  /*0300*/  @!P0 IMAD.MOV.U32 R15, RZ, RZ, RZ ;  /* 0x000000ffff0f8224 */ /* 0x000fe400078e00ff */
[----:B------:R-:W-:Y:S01]  /*0310*/  @!P0 IMAD.MOV.U32 R17, RZ, RZ, RZ ;  /* 0x000000ffff118224 */ /* 0x000fe200078e00ff */
[----:B------:R-:W-:Y:S05]  /*0320*/  @!P0 BRA `(.L_x_19) ;  /* 0x0000023000008947 */ /* 0x000fea0003800000 */
[----:B------:R-:W0:Y:S01]  /*0330*/  S2R R16, SR_TID.X ;  /* 0x0000000000107919 */ /* 0x000e220000002100 */
[----:B------:R-:W-:Y:S01]  /*0340*/  HFMA2.MMA R19, -RZ, RZ, 0, 0 ;  /* 0x00000000ff137435 */ /* 0x000fe200000001ff */
[----:B------:R-:W-:Y:S02]  /*0350*/  IMAD.MOV.U32 R23, RZ, RZ, RZ ;  /* 0x000000ffff177224 */ /* 0x000fe400078e00ff */
[----:B------:R-:W-:-:S02]  /*0360*/  IMAD.MOV.U32 R11, RZ, RZ, RZ ;  /* 0x000000ffff0b7224 */ /* 0x000fc400078e00ff */
[----:B------:R-:W-:Y:S02]  /*0370*/  IMAD.MOV.U32 R15, RZ, RZ, RZ ;  /* 0x000000ffff0f7224 */ /* 0x000fe400078e00ff */
[----:B------:R-:W-:Y:S02]  /*0380*/  IMAD.MOV.U32 R17, RZ, RZ, RZ ;  /* 0x000000ffff117224 */ /* 0x000fe400078e00ff */
.L_x_20:
        /* <DEDUP_REMOVED lines=14> */
[----:B------:R-:W2:Y:S02]  /*0470*/  @!P1 LDG.E R20, [R20.64] ;  /* 0x0000000614149981 */ /* 0x000ea4000c1e1900 */
[--C-:B------:R-:W-:Y:S02]  /*0480*/  @!P3 IMAD.WIDE R6, R7, 0x4, R2.reuse ;  /* 0x000000040706b825 */ /* 0x100fe400078e0202 */
[----:B------:R-:W3:Y:S02]  /*0490*/  @!P2 LDG.E R12, [R12.64] ;  /* 0x000000060c0ca981 */ /* 0x000ee4000c1e1900 */
[----:B------:R-:W-:Y:S02]  /*04a0*/  @!P0 IMAD.WIDE R4, R5, 0x4, R2 ;  /* 0x0000000405048825 */ /* 0x000fe400078e0202 */
[----:B------:R-:W4:Y:S04]  /*04b0*/  @!P3 LDG.E R6, [R6.64] ;  /* 0x000000060606b981 */ /* 0x000f28000c1e1900 */
[----:B------:R-:W5:Y:S01]  /*04c0*/  @!P0 LDG.E R4, [R4.64] ;  /* 0x0000000604048981 */ /* 0x000f62000c1e1900 */
[----:B------:R-:W-:-:S04]  /*04d0*/  IMAD.MOV.U32 R14, RZ, RZ, c[0x0][0x0] ;  /* 0x00000000ff0e7624 */ /* 0x000fc800078e00ff */
[----:B------:R-:W-:-:S05]  /*04e0*/  IMAD R23, R14, 0x4, R23 ;  /* 0x000000040e177824 */ /* 0x000fca00078e0217 */
[C---:B------:R-:W-:Y:S02]  /*04f0*/  ISETP.GE.AND P4, PT, R23.reuse, c[0x0][0x160], PT ;  /* 0x0000580017007a0c */ /* 0x040fe40003f86270 */
[----:B------:R-:W-:Y:S02]  /*0500*/  ISETP.LT.AND P5, PT, R23, R10, PT ;  /* 0x0000000a1700720c */ /* 0x000fe40003fa1270 */
[----:B--2---:R-:W-:Y:S02]  /*0510*/  @!P1 FMNMX.FTZ R17, |R17|, |R20|, !PT ;  /* 0x4000001411119209 */ /* 0x004fe40007810200 */
[----:B---3--:R-:W-:Y:S02]  /*0520*/  @!P2 FMNMX.FTZ R15, |R15|, |R12|, !PT ;  /* 0x4000000c0f0fa209 */ /* 0x008fe40007810200 */
[----:B----4-:R-:W-:Y:S02]  /*0530*/  @!P3 FMNMX.FTZ R11, |R11|, |R6|, !PT ;  /* 0x400000060b0bb209 */ /* 0x010fe40007810200 */
[----:B-----5:R-:W-:-:S05]  /*0540*/  @!P0 FMNMX.FTZ R19, |R19|, |R4|, !PT ;  /* 0x4000000413138209 */ /* 0x020fca0007810200 */
[----:B------:R-:W-:Y:S05]  /*0550*/  @!P4 BRA P5, `(.L_x_20) ;  /* 0xfffffe300000c947 */ /* 0x000fea000283ffff */
.L_x_19:
        /* <DEDUP_REMOVED lines=16> */
.L_x_22:
        /* <DEDUP_REMOVED lines=11> */
.L_x_21:
[----:B0-----:R-:W-:Y:S01]  /*0710*/  BSSY B0, `(.L_x_23) ;  /* 0x0000012000007945 */ /* 0x001fe20003800000 */
[----:B------:R-:W-:Y:S05]  /*0720*/  @P1 BRA `(.L_x_24) ;  /* 0x0000010000001947 */ /* 0x000fea0003800000 */
[----:B------:R-:W-:Y:S04]  /*0730*/  @P2 LDS R4, [R3.X4] ;  /* 0x0000000003042984 */ /* 0x000fe80000004800 */
[----:B------:R-:W0:Y:S02]  /*0740*/  @P2 LDS R5, [R3.X4+0x80] ;  /* 0x0000800003052984 */ /* 0x000e240000004800 */
[----:B0-----:R-:W-:Y:S01]  /*0750*/  @P2 FMNMX.FTZ R6, |R4|, |R5|, !PT ;  /* 0x4000000504062209 */ /* 0x001fe20007810200 */
[----:B------:R-:W-:Y:S05]  /*0760*/  BRA.DIV ~URZ, `(.L_x_25) ;  /* 0x000002227f007947 */ /* 0x000fea000b800000 */
[----:B------:R0:W1:Y:S02]  /*0770*/  SHFL.DOWN PT, R3, R6, 0x10, 0x1f ;  /* 0x0a001f0006037f89 */ /* 0x00006400000e0000 */
.L_x_27:
[----:B-1----:R-:W-:Y:S01]  /*0780*/  FMNMX.FTZ R14, |R3|, |R6|, !PT ;  /* 0x40000006030e7209 */ /* 0x002fe20007810200 */
[----:B------:R-:W-:Y:S05]  /*0790*/  BRA.DIV ~URZ, `(.L_x_26) ;  /* 0x000002627f007947 */ /* 0x000fea000b800000 */
[----:B------:R-:W1:Y:S02]  /*07a0*/  SHFL.DOWN PT, R3, R14, 0x8, 0x1f ;  /* 0x09001f000e037f89 */ /* 0x000e6400000e0000 */
[----:B-1----:R-:W-:-:S05]  /*07b0*/  FMNMX.FTZ R3, |R14|, |R3|, !PT ;  /* 0x400000030e037209 */ /* 0x002fca0007810200 */
[----:B------:R-:W1:Y:S02]  /*07c0*/  SHFL.DOWN PT, R4, R3, 0x4, 0x1f ;  /* 0x08801f0003047f89 */ /* 0x000e6400000e0000 */
[----:B-1----:R-:W-:-:S05]  /*07d0*/  FMNMX.FTZ R4, |R3|, |R4|, !PT ;  /* 0x4000000403047209 */ /* 0x002fca0007810200 */
[----:B------:R-:W1:Y:S02]  /*07e0*/  SHFL.DOWN PT, R5, R4, 0x2, 0x1f ;  /* 0x08401f0004057f89 */ /* 0x000e6400000e0000 */
[----:B-1----:R-:W-:-:S05]  /*07f0*/  FMNMX.FTZ R5, |R4|, |R5|, !PT ;  /* 0x4000000504057209 */ /* 0x002fca0007810200 */
[----:B------:R1:W2:Y:S01]  /*0800*/  SHFL.DOWN PT, R7, R5, 0x1, 0x1f ;  /* 0x08201f0005077f89 */ /* 0x0002a200000e0000 */
[----:B0-----:R-:W-:-:S05]  /*0810*/  FADD.FTZ R6, |R5|, -RZ ;  /* 0x800000ff05067221 */ /* 0x001fca0000010200 */
.L_x_28:
[----:B--2---:R-:W-:Y:S02]  /*0820*/  FMNMX.FTZ R13, |R7|, R6, !PT ;  /* 0x00000006070d7209 */ /* 0x004fe40007810200 */
.L_x_24:
[----:B------:R-:W-:Y:S05]  /*0830*/  BSYNC B0 ;  /* 0x0000000000007941 */ /* 0x000fea0003800000 */
.L_x_23:
[----:B------:R-:W-:-:S13]  /*0840*/  ISETP.NE.AND P0, PT, R2, RZ, PT ;  /* 0x000000ff0200720c */ /* 0x000fda0003f05270 */
[----:B------:R-:W-:Y:S05]  /*0850*/  @P0 EXIT ;  /* 0x000000000000094d */ /* 0x000fea0003800000 */
[----:B------:R-:W-:Y:S02]  /*0860*/  FSETP.GEU.FTZ.AND P0, PT, |R13|, +INF , PT ;  /* 0x7f8000000d00780b */ /* 0x000fe40003f1e200 */
[----:B------:R-:W-:-:S04]  /*0870*/  LEA R4, P1, R0, c[0x0][0xea0], 0x2 ;  /* 0x0003a80000047a11 */ /* 0x000fc800078210ff */
[----:B-1----:R-:W-:-:S07]  /*0880*/  LEA.HI.X R5, R0, c[0x0][0xea4], RZ, 0x2, P1 ;  /* 0x0003a90000057a11 */ /* 0x002fce00008f14ff */
[----:B------:R-:W-:Y:S01]  /*0890*/  @P0 IMAD.MOV.U32 R11, RZ, RZ, 0x1 ;  /* 0x00000001ff0b0424 */ /* 0x000fe200078e00ff */
[----:B------:R-:W-:Y:S01]  /*08a0*/  @P0 MOV R3, c[0x0][0x16c] ;  /* 0x00005b0000030a02 */ /* 0x000fe20000000f00 */
        /* <DEDUP_REMOVED lines=14> */
.L_x_25:
[----:B------:R-:W-:Y:S01]  /*0990*/  IMAD.MOV.U32 R3, RZ, RZ, R6 ;  /* 0x000000ffff037224 */ /* 0x000fe200078e0006 */
[----:B------:R-:W-:Y:S01]  /*09a0*/  MOV R4, 0x9f0 ;  /* 0x000009f000047802 */ /* 0x000fe20000000f00 */
[----:B------:R-:W-:Y:S02]  /*09b0*/  IMAD.MOV.U32 R10, RZ, RZ, 0x10 ;  /* 0x00000010ff0a7424 */ /* 0x000fe400078e00ff */
[----:B------:R-:W-:Y:S02]  /*09c0*/  IMAD.MOV.U32 R7, RZ, RZ, 0x1f ;  /* 0x0000001fff077424 */ /* 0x000fe400078e00ff */
[----:B------:R-:W-:Y:S02]  /*09d0*/  IMAD.MOV.U32 R12, RZ, RZ, -0x1 ;  /* 0xffffffffff0c7424 */ /* 0x000fe400078e00ff */
[----:B------:R-:W-:Y:S05]  /*09e0*/  CALL.REL.NOINC `($__internal_1_$__cuda_sm70_shflsync_down_p) ;  /* 0x000001e000007944 */ /* 0x000fea0003c00000 */
[----:B01----:R-:W-:Y:S05]  /*09f0*/  BRA `(.L_x_27) ;  /* 0xfffffd8000007947 */ /* 0x003fea000383ffff */
.L_x_26:
[----:B------:R-:W-:Y:S01]  /*0a00*/  IMAD.MOV.U32 R3, RZ, RZ, R14 ;  /* 0x000000ffff037224 */ /* 0x000fe200078e000e */
[----:B------:R-:W-:Y:S01]  /*0a10*/  MOV R4, 0xa60 ;  /* 0x00000a6000047802 */ /* 0x000fe20000000f00 */
[----:B------:R-:W-:Y:S02]  /*0a20*/  IMAD.MOV.U32 R10, RZ, RZ, 0x8 ;  /* 0x00000008ff0a7424 */ /* 0x000fe400078e00ff */
[----:B------:R-:W-:-:S02]  /*0a30*/  IMAD.MOV.U32 R7, RZ, RZ, 0x1f ;  /* 0x0000001fff077424 */ /* 0x000fc400078e00ff */
[----:B------:R-:W-:Y:S02]  /*0a40*/  IMAD.MOV.U32 R12, RZ, RZ, -0x1 ;  /* 0xffffffffff0c7424 */ /* 0x000fe400078e00ff */
[----:B0-----:R-:W-:Y:S05]  /*0a50*/  CALL.REL.NOINC `($__internal_1_$__cuda_sm70_shflsync_down_p) ;  /* 0x0000017000007944 */ /* 0x001fea0003c00000 */
[----:B-1----:R-:W-:Y:S01]  /*0a60*/  FMNMX.FTZ R14, |R14|, |R3|, !PT ;  /* 0x400000030e0e7209 */ /* 0x002fe20007810200 */
[----:B0-----:R-:W-:Y:S01]  /*0a70*/  IMAD.MOV.U32 R10, RZ, RZ, 0x4 ;  /* 0x00000004ff0a7424 */ /* 0x001fe200078e00ff */
[----:B------:R-:W-:Y:S01]  /*0a80*/  MOV R12, 0xffffffff ;  /* 0xffffffff000c7802 */ /* 0x000fe20000000f00 */
[----:B------:R-:W-:Y:S01]  /*0a90*/  IMAD.MOV.U32 R7, RZ, RZ, 0x1f ;  /* 0x0000001fff077424 */ /* 0x000fe200078e00ff */
[----:B------:R-:W-:Y:S01]  /*0aa0*/  MOV R4, 0xad0 ;  /* 0x00000ad000047802 */ /* 0x000fe20000000f00 */
[----:B------:R-:W-:Y:S02]  /*0ab0*/  IMAD.MOV.U32 R3, RZ, RZ, R14 ;  /* 0x000000ffff037224 */ /* 0x000fe400078e000e */
[----:B------:R-:W-:Y:S05]  /*0ac0*/  CALL.REL.NOINC `($__internal_1_$__cuda_sm70_shflsync_down_p) ;  /* 0x0000010000007944 */ /* 0x000fea0003c00000 */
[----:B-1----:R-:W-:Y:S01]  /*0ad0*/  FMNMX.FTZ R14, |R14|, |R3|, !PT ;  /* 0x400000030e0e7209 */ /* 0x002fe20007810200 */
[----:B0-----:R-:W-:Y:S01]  /*0ae0*/  IMAD.MOV.U32 R10, RZ, RZ, 0x2 ;  /* 0x00000002ff0a7424 */ /* 0x001fe200078e00ff */
[----:B------:R-:W-:Y:S01]  /*0af0*/  MOV R4, 0xb40 ;  /* 0x00000b4000047802 */ /* 0x000fe20000000f00 */
[----:B------:R-:W-:Y:S02]  /*0b00*/  IMAD.MOV.U32 R7, RZ, RZ, 0x1f ;  /* 0x0000001fff077424 */ /* 0x000fe400078e00ff */
[----:B------:R-:W-:-:S02]  /*0b10*/  IMAD.MOV.U32 R12, RZ, RZ, -0x1 ;  /* 0xffffffffff0c7424 */ /* 0x000fc400078e00ff */
[----:B------:R-:W-:Y:S02]  /*0b20*/  IMAD.MOV.U32 R3, RZ, RZ, R14 ;  /* 0x000000ffff037224 */ /* 0x000fe400078e000e */
[----:B------:R-:W-:Y:S05]  /*0b30*/  CALL.REL.NOINC `($__internal_1_$__cuda_sm70_shflsync_down_p) ;  /* 0x0000009000007944 */ /* 0x000fea0003c00000 */
[----:B-1----:R-:W-:Y:S01]  /*0b40*/  FMNMX.FTZ R3, |R14|, |R3|, !PT ;  /* 0x400000030e037209 */ /* 0x002fe20007810200 */
[----:B0-----:R-:W-:Y:S01]  /*0b50*/  IMAD.MOV.U32 R10, RZ, RZ, 0x1 ;  /* 0x00000001ff0a7424 */ /* 0x001fe200078e00ff */
[----:B------:R-:W-:Y:S01]  /*0b60*/  MOV R4, 0xbb0 ;  /* 0x00000bb000047802 */ /* 0x000fe20000000f00 */
[----:B------:R-:W-:Y:S02]  /*0b70*/  IMAD.MOV.U32 R7, RZ, RZ, 0x1f ;  /* 0x0000001fff077424 */ /* 0x000fe400078e00ff */
[----:B------:R-:W-:Y:S02]  /*0b80*/  IMAD.MOV.U32 R12, RZ, RZ, -0x1 ;  /* 0xffffffffff0c7424 */ /* 0x000fe400078e00ff */
[----:B------:R-:W-:Y:S02]  /*0b90*/  FADD.FTZ R6, |R3|, -RZ ;  /* 0x800000ff03067221 */ /* 0x000fe40000010200 */
[----:B------:R-:W-:Y:S05]  /*0ba0*/  CALL.REL.NOINC `($__internal_1_$__cuda_sm70_shflsync_down_p) ;  /* 0x0000002000007944 */ /* 0x000fea0003c00000 */
[----:B01----:R-:W-:Y:S01]  /*0bb0*/  IMAD.MOV.U32 R7, RZ, RZ, R3 ;  /* 0x000000ffff077224 */ /* 0x003fe200078e0003 */
[----:B------:R-:W-:Y:S05]  /*0bc0*/  BRA `(.L_x_28) ;  /* 0xfffffc5000007947 */ /* 0x000fea000383ffff */
        .weak           $__internal_1_$__cuda_sm70_shflsync_down_p
        .type           $__internal_1_$__cuda_sm70_shflsync_down_p,@function
        .size           $__internal_1_$__cuda_sm70_shflsync_down_p,(.L_x_175 - $__internal_1_$__cuda_sm70_shflsync_down_p)
$__internal_1_$__cuda_sm70_shflsync_down_p:
[----:B------:R-:W-:Y:S01]  /*0bd0*/  IMAD.MOV.U32 R5, RZ, RZ, 0x0 ;  /* 0x00000000ff057424 */ /* 0x000fe200078e00ff */
[----:B------:R-:W-:Y:S04]  /*0be0*/  WARPSYNC R12 ;  /* 0x0000000c00007348 */ /* 0x000fe80003800000 */
[----:B------:R0:W1:Y:S01]  /*0bf0*/  SHFL.DOWN PT, R3, R3, R10, R7 ;  /* 0x0800000a03037389 */ /* 0x00006200000e0007 */
[----:B------:R-:W-:Y:S05]  /*0c00*/  RET.REL.NODEC R4 `(_Z25multi_tensor_apply_kernelI18TensorListMetadataILi1EE14MaxNormFunctorIfEJPfS4_biEEvlPViT_T0_DpT1_) ;  /* 0xfffff3f004007950 */ /* 0x000fea0003c3ffff */
.L_x_29:
        /* <DEDUP_REMOVED lines=15> */
.L_x_175:


//--------------------- .text._Z25multi_tensor_apply_kernelI18TensorListMetadataILi1EE20UnscaleL2NormFunctorIN3c108BFloat16EEJPfS6_S6_biEEvlPViT_T0_DpT1_ --------------------------
	.section	.text._Z25multi_tensor_apply_kernelI18TensorListMetadataILi1EE20UnscaleL2NormFunctorIN3c108BFloat16EEJPfS6_S6_biEEvlPViT_T0_DpT1_,"ax",@progbits
	.sectioninfo	@"SHI_REGISTERS=32"
	.align	128
        .global         _Z25multi_tensor_apply_kernelI18TensorListMetadataILi1EE20UnscaleL2NormFunctorIN3c108BFloat16EEJPfS6_S6_biEEvlPViT_T0_DpT1_
        .type           _Z25multi_tensor_apply_kernelI18TensorListMetadataILi1EE20UnscaleL2NormFunctorIN3c108BFloat16EEJPfS6_S6_biEEvlPViT_T0_DpT1_,@function
        .size           _Z25multi_tensor_apply_kernelI18TensorListMetadataILi1EE20UnscaleL2NormFunctorIN3c108BFloat16EEJPfS6_S6_biEEvlPViT_T0_DpT1_,(.L_x_176 - _Z25multi_tensor_apply_kernelI18TensorListMetadataILi1EE20UnscaleL2NormFunctorIN3c108BFloat16EEJPfS6_S6_biEEvlPViT_T0_DpT1_)
        .other          _Z25multi_tensor_apply_kernelI18TensorListMetadataILi1EE20UnscaleL2NormFunctorIN3c108BFloat16EEJPfS6_S6_biEEvlPViT_T0_DpT1_,@"STO_CUDA_ENTRY STV_DEFAULT"
_Z25multi_tensor_apply_kernelI18TensorListMetadataILi1EE20UnscaleL2NormFunctorIN3c108BFloat16EEJPfS6_S6_biEEvlPViT_T0_DpT1_:
.text._Z25multi_tensor_apply_kernelI18TensorListMetadataILi1EE20UnscaleL2NormFunctorIN3c108BFloat16EEJPfS6_S6_biEEvlPViT_T0_DpT1_:
[----:B------:R-:W-:Y:S02]  /*0000*/  IMAD.MOV.U32 R1, RZ, RZ, c[0x0][0x28] ;  /* 0x00000a00ff017624 */ /* 0x000fe400078e00ff */
[----:B------:R-:W0:Y:S01]  /*0010*/  S2R R0, SR_CTAID.X ;  /* 0x0000000000007919 */ /* 0x000e220000002500 */
[----:B------:R-:W-:Y:S01]  /*0020*/  IMAD.MOV.U32 R13, RZ, RZ, 0x4 ;  /* 0x00000004ff0d7424 */ /* 0x000fe200078e00ff */
[----:B------:R-:W-:Y:S01]  /*0030*/  HFMA2.MMA R3, -RZ, RZ, 0, 4.76837158203125e-07 ;  /* 0x00000008ff037435 */ /* 0x000fe200000001ff */
[----:B------:R-:W-:Y:S01]  /*0040*/  ULDC.64 UR6, c[0x0][0x118] ;  /* 0x0000460000067ab9 */ /* 0x000fe20000000a00 */
        /* <DEDUP_REMOVED lines=17> */
[----:B------:R-:W-:Y:S01]  /*0160*/  CS2R R14, SRZ ;  /* 0x00000000000e7805 */ /* 0x000fe2000001ff00 */
[----:B------:R-:W-:Y:S01]  /*0170*/  CS2R R16, SRZ ;  /* 0x0000000000107805 */ /* 0x000fe2000001ff00 */
[----:B0-----:R-:W-:-:S04]  /*0180*/  SHF.L.U32 R5, R7, 0x2, RZ ;  /* 0x0000000207057819 */ /* 0x001fc800000006ff */
[----:B------:R-:W-:-:S04]  /*0190*/  ISETP.GE.AND P0, PT, R5, c[0x0][0x160], PT ;  /* 0x0000580005007a0c */ /* 0x000fc80003f06270 */
[----:B------:R-:W-:-:S13]  /*01a0*/  ISETP.GE.OR P0, PT, R5, R18, P0 ;  /* 0x000000120500720c */ /* 0x000fda0000706670 */
[----:B------:R-:W-:Y:S05]  /*01b0*/  @P0 BRA `(.L_x_32) ;  /* 0x0000019000000947 */ /* 0x000fea0003800000 */
[----:B------:R-:W-:Y:S02]  /*01c0*/  IMAD.MOV.U32 R4, RZ, RZ, c[0x0][0xea0] ;  /* 0x0003a800ff047624 */ /* 0x000fe400078e00ff */
[----:B------:R-:W-:-:S05]  /*01d0*/  IMAD.MOV.U32 R5, RZ, RZ, c[0x0][0xea4] ;  /* 0x0003a900ff057624 */ /* 0x000fca00078e00ff */
[----:B------:R0:W5:Y:S01]  /*01e0*/  LDG.E R9, [R4.64] ;  /* 0x0000000604097981 */ /* 0x000162000c1e1900 */
[----:B------:R-:W-:-:S03]  /*01f0*/  HFMA2.MMA R14, -RZ, RZ, 0, 0 ;  /* 0x00000000ff0e7435 */ /* 0x000fc600000001ff */
.L_x_33:
[----:B0-----:R-:W-:-:S06]  /*0200*/  IMAD.WIDE R4, R7, 0x8, R2 ;  /* 0x0000000807047825 */ /* 0x001fcc00078e0202 */
[----:B------:R-:W2:Y:S01]  /*0210*/  LDG.E.64 R4, [R4.64] ;  /* 0x0000000604047981 */ /* 0x000ea2000c1e1b00 */
[----:B------:R-:W-:-:S05]  /*0220*/  IADD3 R7, R7, c[0x0][0x0], RZ ;  /* 0x0000000007077a10 */ /* 0x000fca0007ffe0ff */
[----:B------:R-:W-:-:S05]  /*0230*/  IMAD.SHL.U32 R11, R7, 0x4, RZ ;  /* 0x00000004070b7824 */ /* 0x000fca00078e00ff */
[C---:B------:R-:W-:Y:S02]  /*0240*/  ISETP.GE.AND P0, PT, R11.reuse, c[0x0][0x160], PT ;  /* 0x000058000b007a0c */ /* 0x040fe40003f06270 */
[----:B------:R-:W-:Y:S02]  /*0250*/  ISETP.LT.AND P1, PT, R11, R18, PT ;  /* 0x000000120b00720c */ /* 0x000fe40003f21270 */
[--C-:B--2---:R-:W-:Y:S02]  /*0260*/  SHF.R.U64 R19, R4, 0x10, R5.reuse ;  /* 0x0000001004137819 */ /* 0x104fe40000001205 */
[----:B------:R-:W-:Y:S02]  /*0270*/  PRMT R4, RZ, 0x5410, R4 ;  /* 0x00005410ff047816 */ /* 0x000fe40000000004 */
[--C-:B------:R-:W-:Y:S02]  /*0280*/  SHF.R.U32.HI R10, RZ, 0x10, R5.reuse ;  /* 0x00000010ff0a7819 */ /* 0x100fe40000011605 */
[----:B------:R-:W-:Y:S01]  /*0290*/  PRMT R8, RZ, 0x5410, R5 ;  /* 0x00005410ff087816 */ /* 0x000fe20000000005 */
[----:B-----5:R-:W-:Y:S01]  /*02a0*/  FMUL.FTZ R6, R4, R9 ;  /* 0x0000000904067220 */ /* 0x020fe20000410000 */
[----:B------:R-:W-:-:S02]  /*02b0*/  PRMT R4, RZ, 0x5410, R19 ;  /* 0x00005410ff047816 */ /* 0x000fc40000000013 */
[----:B------:R-:W-:Y:S01]  /*02c0*/  PRMT R10, RZ, 0x5410, R10 ;  /* 0x00005410ff0a7816 */ /* 0x000fe2000000000a */
[C---:B------:R-:W-:Y:S02]  /*02d0*/  FMUL.FTZ R8, R9.reuse, R8 ;  /* 0x0000000809087220 */ /* 0x040fe40000410000 */
[C---:B------:R-:W-:Y:S02]  /*02e0*/  FMUL.FTZ R5, R9.reuse, R4 ;  /* 0x0000000409057220 */ /* 0x040fe40000410000 */
[----:B------:R-:W-:Y:S02]  /*02f0*/  FMUL.FTZ R11, R9, R10 ;  /* 0x0000000a090b7220 */ /* 0x000fe40000410000 */
[----:B------:R-:W-:Y:S02]  /*0300*/  FFMA.FTZ R17, R6, R6, R17 ;  /* 0x0000000606117223 */ /* 0x000fe40000010011 */
[----:B------:R-:W-:Y:S02]  /*0310*/  FFMA.FTZ R15, R8, R8, R15 ;  /* 0x00000008080f7223 */ /* 0x000fe4000001000f */
[----:B------:R-:W-:-:S02]  /*0320*/  FFMA.FTZ R16, R5, R5, R16 ;  /* 0x0000000505107223 */ /* 0x000fc40000010010 */
[----:B------:R-:W-:Y:S01]  /*0330*/  FFMA.FTZ R14, R11, R11, R14 ;  /* 0x0000000b0b0e7223 */ /* 0x000fe2000001000e */
[----:B------:R-:W-:Y:S05]  /*0340*/  @!P0 BRA P1, `(.L_x_33) ;  /* 0xfffffeb000008947 */ /* 0x000fea000083ffff */
.L_x_32:
[----:B------:R-:W-:Y:S05]  /*0350*/  BSYNC B0 ;  /* 0x0000000000007941 */ /* 0x000fea0003800000 */
.L_x_31:
[----:B------:R-:W-:Y:S05]  /*0360*/  BRA `(.L_x_34) ;  /* 0x0000034000007947 */ /* 0x000fea0003800000 */
.L_x_30:
[----:B------:R-:W-:-:S04]  /*0370*/  ISETP.LT.AND P0, PT, RZ, c[0x0][0x160], PT ;  /* 0x00005800ff007a0c */ /* 0x000fc80003f01270 */
[----:B------:R-:W-:-:S13]  /*0380*/  ISETP.GT.AND P0, PT, R18, RZ, P0 ;  /* 0x000000ff1200720c */ /* 0x000fda0000704270 */
[----:B------:R-:W-:Y:S01]  /*0390*/  @!P0 CS2R R14, SRZ ;  /* 0x00000000000e8805 */ /* 0x000fe2000001ff00 */
[----:B------:R-:W-:Y:S01]  /*03a0*/  @!P0 CS2R R16, SRZ ;  /* 0x0000000000108805 */ /* 0x000fe2000001ff00 */
[----:B------:R-:W-:Y:S05]  /*03b0*/  @!P0 BRA `(.L_x_34) ;  /* 0x000002f000008947 */ /* 0x000fea0003800000 */
[----:B------:R-:W0:Y:S01]  /*03c0*/  S2R R19, SR_TID.X ;  /* 0x0000000000137919 */ /* 0x000e220000002100 */
[----:B------:R-:W-:Y:S01]  /*03d0*/  IMAD.MOV.U32 R20, RZ, RZ, RZ ;  /* 0x000000ffff147224 */ /* 0x000fe200078e00ff */
[----:B------:R-:W-:Y:S01]  /*03e0*/  CS2R R14, SRZ ;  /* 0x00000000000e7805 */ /* 0x000fe2000001ff00 */
[----:B------:R-:W-:Y:S01]  /*03f0*/  CS2R R16, SRZ ;  /* 0x0000000000107805 */ /* 0x000fe2000001ff00 */
[----:B------:R-:W-:Y:S01]  /*0400*/  MOV R4, c[0x0][0xea0] ;  /* 0x0003a80000047a02 */ /* 0x000fe20000000f00 */
[----:B------:R-:W-:Y:S02]  /*0410*/  IMAD.MOV.U32 R5, RZ, RZ, c[0x0][0xea4] ;  /* 0x0003a900ff057624 */ /* 0x000fe400078e00ff */
.L_x_35:
        /* <DEDUP_REMOVED lines=12> */
[--C-:B------:R-:W-:Y:S01]  /*04e0*/  @!P0 IMAD.WIDE R24, R25, 0x2, R2.reuse ;  /* 0x0000000219188825 */ /* 0x100fe200078e0202 */
[----:B------:R-:W2:Y:S03]  /*04f0*/  @!P0 LDG.E R27, [R4.64] ;  /* 0x00000006041b8981 */ /* 0x000ea6000c1e1900 */
[--C-:B------:R-:W-:Y:S01]  /*0500*/  @!P1 IMAD.WIDE R10, R11, 0x2, R2.reuse ;  /* 0x000000020b0a9825 */ /* 0x100fe200078e0202 */
[----:B------:R-:W3:Y:S03]  /*0510*/  @!P1 LDG.E R23, [R4.64] ;  /* 0x0000000604179981 */ /* 0x000ee6000c1e1900 */
[--C-:B------:R-:W-:Y:S01]  /*0520*/  @!P2 IMAD.WIDE R6, R7, 0x2, R2.reuse ;  /* 0x000000020706a825 */ /* 0x100fe200078e0202 */
[----:B------:R-:W4:Y:S03]  /*0530*/  @!P0 LDG.E.U16 R24, [R24.64] ;  /* 0x0000000618188981 */ /* 0x000f26000c1e1500 */
[----:B------:R-:W-:Y:S01]  /*0540*/  @!P3 IMAD.WIDE R8, R9, 0x2, R2 ;  /* 0x000000020908b825 */ /* 0x000fe200078e0202 */
[----:B------:R-:W5:Y:S04]  /*0550*/  @!P1 LDG.E.U16 R10, [R10.64] ;  /* 0x000000060a0a9981 */ /* 0x000f68000c1e1500 */
[----:B------:R-:W2:Y:S04]  /*0560*/  @!P2 LDG.E.U16 R6, [R6.64] ;  /* 0x000000060606a981 */ /* 0x000ea8000c1e1500 */
[----:B------:R-:W3:Y:S04]  /*0570*/  @!P3 LDG.E.U16 R8, [R8.64] ;  /* 0x000000060808b981 */ /* 0x000ee8000c1e1500 */
[----:B------:R-:W3:Y:S04]  /*0580*/  @!P2 LDG.E R22, [R4.64] ;  /* 0x000000060416a981 */ /* 0x000ee8000c1e1900 */
[----:B------:R-:W3:Y:S01]  /*0590*/  @!P3 LDG.E R21, [R4.64] ;  /* 0x000000060415b981 */ /* 0x000ee2000c1e1900 */
[----:B------:R-:W-:-:S05]  /*05a0*/  MOV R29, c[0x0][0x0] ;  /* 0x00000000001d7a02 */ /* 0x000fca0000000f00 */
[----:B------:R-:W-:-:S05]  /*05b0*/  IMAD R20, R29, 0x4, R20 ;  /* 0x000000041d147824 */ /* 0x000fca00078e0214 */
[C---:B------:R-:W-:Y:S02]  /*05c0*/  ISETP.GE.AND P4, PT, R20.reuse, c[0x0][0x160], PT ;  /* 0x0000580014007a0c */ /* 0x040fe40003f86270 */
[----:B------:R-:W-:Y:S02]  /*05d0*/  ISETP.LT.AND P5, PT, R20, R18, PT ;  /* 0x000000121400720c */ /* 0x000fe40003fa1270 */
[----:B----4-:R-:W-:Y:S02]  /*05e0*/  @!P0 PRMT R24, RZ, 0x5410, R24 ;  /* 0x00005410ff188816 */ /* 0x010fe40000000018 */
[----:B-----5:R-:W-:Y:S02]  /*05f0*/  @!P1 PRMT R10, RZ, 0x5410, R10 ;  /* 0x00005410ff0a9816 */ /* 0x020fe4000000000a */
[----:B--2---:R-:W-:Y:S02]  /*0600*/  @!P2 PRMT R7, RZ, 0x5410, R6 ;  /* 0x00005410ff07a816 */ /* 0x004fe40000000006 */
[----:B---3--:R-:W-:Y:S01]  /*0610*/  @!P3 PRMT R8, RZ, 0x5410, R8 ;  /* 0x00005410ff08b816 */ /* 0x008fe20000000008 */
[----:B------:R-:W-:-:S02]  /*0620*/  @!P0 FMUL.FTZ R24, R24, R27 ;  /* 0x0000001b18188220 */ /* 0x000fc40000410000 */
[----:B------:R-:W-:Y:S02]  /*0630*/  @!P1 FMUL.FTZ R23, R23, R10 ;  /* 0x0000000a17179220 */ /* 0x000fe40000410000 */
[----:B------:R-:W-:Y:S02]  /*0640*/  @!P2 FMUL.FTZ R22, R22, R7 ;  /* 0x000000071616a220 */ /* 0x000fe40000410000 */
[----:B------:R-:W-:Y:S02]  /*0650*/  @!P3 FMUL.FTZ R21, R21, R8 ;  /* 0x000000081515b220 */ /* 0x000fe40000410000 */
[----:B------:R-:W-:Y:S02]  /*0660*/  @!P0 FFMA.FTZ R17, R24, R24, R17 ;  /* 0x0000001818118223 */ /* 0x000fe40000010011 */
[----:B------:R-:W-:Y:S02]  /*0670*/  @!P1 FFMA.FTZ R16, R23, R23, R16 ;  /* 0x0000001717109223 */ /* 0x000fe40000010010 */
[----:B------:R-:W-:-:S02]  /*0680*/  @!P2 FFMA.FTZ R15, R22, R22, R15 ;  /* 0x00000016160fa223 */ /* 0x000fc4000001000f */
[----:B------:R-:W-:Y:S01]  /*0690*/  @!P3 FFMA.FTZ R14, R21, R21, R14 ;  /* 0x00000015150eb223 */ /* 0x000fe2000001000e */
[----:B------:R-:W-:Y:S05]  /*06a0*/  @!P4 BRA P5, `(.L_x_35) ;  /* 0xfffffd700000c947 */ /* 0x000fea000283ffff */
.L_x_34:
[----:B------:R-:W0:Y:S01]  /*06b0*/  S2R R3, SR_TID.Y ;  /* 0x0000000000037919 */ /* 0x000e220000002200 */
[----:B------:R-:W-:Y:S01]  /*06c0*/  MOV R5, c[0x0][0x0] ;  /* 0x0000000000057a02 */ /* 0x000fe20000000f00 */
[----:B------:R-:W-:Y:S02]  /*06d0*/  FADD.FTZ R17, RZ, R17 ;  /* 0x00000011ff117221 */ /* 0x000fe40000010000 */
[----:B------:R-:W0:Y:S02]  /*06e0*/  S2R R2, SR_TID.X ;  /* 0x0000000000027919 */ /* 0x000e240000002100 */
[----:B------:R-:W-:Y:S02]  /*06f0*/  IMAD R5, R5, c[0x0][0x4], RZ ;  /* 0x0000010005057a24 */ /* 0x000fe400078e02ff */
[----:B------:R-:W-:-:S03]  /*0700*/  FADD.FTZ R16, R17, R16 ;  /* 0x0000001011107221 */ /* 0x000fc60000010000 */
[C---:B------:R-:W-:Y:S01]  /*0710*/  ISETP.GE.AND P2, PT, R5.reuse, 0x40, PT ;  /* 0x000000400500780c */ /* 0x040fe20003f46270 */
[----:B------:R-:W-:Y:S01]  /*0720*/  FADD.FTZ R15, R16, R15 ;  /* 0x0000000f100f7221 */ /* 0x000fe20000010000 */
[----:B------:R-:W-:-:S03]  /*0730*/  ISETP.GE.AND P0, PT, R5, 0x80, PT ;  /* 0x000000800500780c */ /* 0x000fc60003f06270 */
[----:B------:R-:W-:Y:S02]  /*0740*/  FADD.FTZ R14, R15, R14 ;  /* 0x0000000e0f0e7221 */ /* 0x000fe40000010000 */
[----:B0-----:R-:W-:-:S06]  /*0750*/  IMAD R3, R3, c[0x0][0x0], R2 ;  /* 0x0000000003037a24 */ /* 0x001fcc00078e0202 */
[----:B------:R0:W-:Y:S04]  /*0760*/  @P2 STS [R3.X4], R14 ;  /* 0x0000000e03002388 */ /* 0x0001e80000004800 */
[----:B------:R-:W-:Y:S01]  /*0770*/  @P2 BAR.SYNC.DEFER_BLOCKING 0x0 ;  /* 0x0000000000002b1d */ /* 0x000fe20000010000 */
[----:B------:R-:W-:-:S05]  /*0780*/  ISETP.GT.AND P1, PT, R3, 0x1f, PT ;  /* 0x0000001f0300780c */ /* 0x000fca0003f24270 */
[----:B------:R-:W-:Y:S08]  /*0790*/  @!P0 BRA `(.L_x_36) ;  /* 0x000000c000008947 */ /* 0x000ff00003800000 */
[----:B0-----:R-:W-:Y:S02]  /*07a0*/  IMAD.SHL.U32 R4, R3, 0x4, RZ ;  /* 0x0000000403047824 */ /* 0x001fe400078e00ff */
.L_x_37:
[----:B------:R-:W-:-:S04]  /*07b0*/  SHF.R.S32.HI R8, RZ, 0x1, R5 ;  /* 0x00000001ff087819 */ /* 0x000fc80000011405 */
[----:B------:R-:W-:-:S13]  /*07c0*/  ISETP.GE.AND P0, PT, R3, R8, PT ;  /* 0x000000080300720c */ /* 0x000fda0003f06270 */
[----:B------:R-:W-:Y:S01]  /*07d0*/  @!P0 LEA R7, R8, R4, 0x2 ;  /* 0x0000000408078211 */ /* 0x000fe200078e10ff */
[----:B------:R-:W-:Y:S05]  /*07e0*/  @!P0 LDS R6, [R3.X4] ;  /* 0x0000000003068984 */ /* 0x000fea0000004800 */
[----:B------:R-:W0:Y:S02]  /*07f0*/  @!P0 LDS R7, [R7] ;  /* 0x0000000007078984 */ /* 0x000e240000000800 */
[----:B0-----:R-:W-:-:S05]  /*0800*/  @!P0 FADD.FTZ R6, R6, R7 ;  /* 0x0000000706068221 */ /* 0x001fca0000010000 */
[----:B------:R0:W-:Y:S04]  /*0810*/  @!P0 STS [R3.X4], R6 ;  /* 0x0000000603008388 */ /* 0x0001e80000004800 */
[----:B------:R-:W-:Y:S01]  /*0820*/  BAR.SYNC.DEFER_BLOCKING 0x0 ;  /* 0x0000000000007b1d */ /* 0x000fe20000010000 */
[----:B------:R-:W-:Y:S01]  /*0830*/  ISETP.GT.AND P0, PT, R5, 0xff, PT ;  /* 0x000000ff0500780c */ /* 0x000fe20003f04270 */
[----:B------:R-:W-:-:S12]  /*0840*/  IMAD.MOV.U32 R5, RZ, RZ, R8 ;  /* 0x000000ffff057224 */ /* 0x000fd800078e0008 */
[----:B0-----:R-:W-:Y:S05]  /*0850*/  @P0 BRA `(.L_x_37) ;  /* 0xffffff5000000947 */ /* 0x001fea000383ffff */
.L_x_36:
[----:B0-----:R-:W-:Y:S05]  /*0860*/  @P1 BRA `(.L_x_38) ;  /* 0x000000f000001947 */ /* 0x001fea0003800000 */
[----:B------:R-:W-:Y:S04]  /*0870*/  @P2 LDS R4, [R3.X4] ;  /* 0x0000000003042984 */ /* 0x000fe80000004800 */
[----:B------:R-:W0:Y:S02]  /*0880*/  @P2 LDS R5, [R3.X4+0x80] ;  /* 0x0000800003052984 */ /* 0x000e240000004800 */
[----:B0-----:R-:W-:Y:S01]  /*0890*/  @P2 FADD.FTZ R14, R4, R5 ;  /* 0x00000005040e2221 */ /* 0x001fe20000010000 */
[----:B------:R-:W-:Y:S05]  /*08a0*/  BRA.DIV ~URZ, `(.L_x_39) ;  /* 0x000002227f007947 */ /* 0x000fea000b800000 */
[----:B------:R0:W1:Y:S02]  /*08b0*/  SHFL.DOWN PT, R3, R14, 0x10, 0x1f ;  /* 0x0a001f000e037f89 */ /* 0x00006400000e0000 */
.L_x_41:
[----:B01----:R-:W-:Y:S01]  /*08c0*/  FADD.FTZ R14, R3, R14 ;  /* 0x0000000e030e7221 */ /* 0x003fe20000010000 */
[----:B------:R-:W-:Y:S05]  /*08d0*/  BRA.DIV ~URZ, `(.L_x_40) ;  /* 0x000002627f007947 */ /* 0x000fea000b800000 */
[----:B------:R-:W0:Y:S02]  /*08e0*/  SHFL.DOWN PT, R3, R14, 0x8, 0x1f ;  /* 0x09001f000e037f89 */ /* 0x000e2400000e0000 */
[----:B0-----:R-:W-:-:S05]  /*08f0*/  FADD.FTZ R3, R14, R3 ;  /* 0x000000030e037221 */ /* 0x001fca0000010000 */
[----:B------:R-:W0:Y:S02]  /*0900*/  SHFL.DOWN PT, R4, R3, 0x4, 0x1f ;  /* 0x08801f0003047f89 */ /* 0x000e2400000e0000 */
[----:B0-----:R-:W-:-:S05]  /*0910*/  FADD.FTZ R4, R3, R4 ;  /* 0x0000000403047221 */ /* 0x001fca0000010000 */
[----:B------:R-:W0:Y:S02]  /*0920*/  SHFL.DOWN PT, R5, R4, 0x2, 0x1f ;  /* 0x08401f0004057f89 */ /* 0x000e2400000e0000 */
[----:B0-----:R-:W-:-:S05]  /*0930*/  FADD.FTZ R6, R4, R5 ;  /* 0x0000000504067221 */ /* 0x001fca0000010000 */
[----:B------:R0:W1:Y:S02]  /*0940*/  SHFL.DOWN PT, R5, R6, 0x1, 0x1f ;  /* 0x08201f0006057f89 */ /* 0x00006400000e0000 */
.L_x_42:
[----:B-1----:R-:W-:Y:S02]  /*0950*/  FADD.FTZ R11, R5, R6 ;  /* 0x00000006050b7221 */ /* 0x002fe40000010000 */
.L_x_38:
[----:B------:R-:W-:Y:S01]  /*0960*/  WARPSYNC 0xffffffff ;  /* 0xffffffff00007948 */ /* 0x000fe20003800000 */
[----:B------:R-:W-:Y:S01]  /*0970*/  BAR.SYNC.DEFER_BLOCKING 0x0 ;  /* 0x0000000000007b1d */ /* 0x000fe20000010000 */
[----:B------:R-:W-:-:S13]  /*0980*/  ISETP.NE.AND P0, PT, R2, RZ, PT ;  /* 0x000000ff0200720c */ /* 0x000fda0003f05270 */
[----:B------:R-:W-:Y:S05]  /*0990*/  @P0 EXIT ;  /* 0x000000000000094d */ /* 0x000fea0003800000 */
[----:B------:R-:W-:Y:S02]  /*09a0*/  FSETP.GEU.FTZ.AND P0, PT, |R11|, +INF , PT ;  /* 0x7f8000000b00780b */ /* 0x000fe40003f1e200 */
[----:B------:R-:W-:-:S04]  /*09b0*/  LEA R4, P1, R0, c[0x0][0xea8], 0x2 ;  /* 0x0003aa0000047a11 */ /* 0x000fc800078210ff */
[----:B------:R-:W-:-:S07]  /*09c0*/  LEA.HI.X R5, R0, c[0x0][0xeac], RZ, 0x2, P1 ;  /* 0x0003ab0000057a11 */ /* 0x000fce00008f14ff */
[----:B------:R-:W-:Y:S01]  /*09d0*/  @P0 MOV R9, 0x1 ;  /* 0x0000000100090802 */ /* 0x000fe20000000f00 */
[----:B------:R-:W-:Y:S01]  /*09e0*/  @P0 IMAD.MOV.U32 R2, RZ, RZ, c[0x0][0x168] ;  /* 0x00005a00ff020624 */ /* 0x000fe200078e00ff */
[----:B------:R-:W-:-:S05]  /*09f0*/  @P0 MOV R3, c[0x0][0x16c] ;  /* 0x00005b0000030a02 */ /* 0x000fca0000000f00 */
[----:B------:R1:W-:Y:S04]  /*0a00*/  @P0 STG.E.STRONG.SYS [R2.64], R9 ;  /* 0x0000000902000986 */ /* 0x0003e8000c115906 */
[----:B------:R-:W2:Y:S01]  /*0a10*/  LDG.E R0, [R4.64] ;  /* 0x0000000604007981 */ /* 0x000ea2000c1e1900 */
[----:B------:R-:W-:Y:S02]  /*0a20*/  ULDC.S8 UR4, c[0x0][0xeb8] ;  /* 0x0003ae0000047ab9 */ /* 0x000fe40000000200 */
[----:B------:R-:W-:Y:S01]  /*0a30*/  ISETP.NE.AND P0, PT, RZ, UR4, PT ;  /* 0x00000004ff007c0c */ /* 0x000fe2000bf05270 */
[----:B--2---:R-:W-:-:S05]  /*0a40*/  FADD.FTZ R7, R11, R0 ;  /* 0x000000000b077221 */ /* 0x004fca0000010000 */
[----:B------:R1:W-:Y:S07]  /*0a50*/  STG.E [R4.64], R7 ;  /* 0x0000000704007986 */ /* 0x0003ee000c101906 */
[----:B------:R-:W-:Y:S05]  /*0a60*/  @!P0 EXIT ;  /* 0x000000000000894d */ /* 0x000fea0003800000 */
[----:B------:R-:W-:Y:S01]  /*0a70*/  IADD3 R12, R12, c[0x0][0xe90], RZ ;  /* 0x0003a4000c0c7a10 */ /* 0x000fe20007ffe0ff */
[----:B-1----:R-:W-:-:S04]  /*0a80*/  IMAD.MOV.U32 R3, RZ, RZ, 0x4 ;  /* 0x00000004ff037424 */ /* 0x002fc800078e00ff */
[----:B------:R-:W-:-:S04]  /*0a90*/  IMAD R2, R12, c[0x0][0xebc], R13 ;  /* 0x0003af000c027a24 */ /* 0x000fc800078e020d */
[----:B------:R-:W-:-:S05]  /*0aa0*/  IMAD.WIDE R2, R2, R3, c[0x0][0xeb0] ;  /* 0x0003ac0002027625 */ /* 0x000fca00078e0203 */
[----:B------:R-:W-:Y:S01]  /*0ab0*/  STG.E [R2.64], R11 ;  /* 0x0000000b02007986 */ /* 0x000fe2000c101906 */
[----:B------:R-:W-:Y:S05]  /*0ac0*/  EXIT ;  /* 0x000000000000794d */ /* 0x000fea0003800000 */
.L_x_39:
[----:B------:R-:W-:Y:S01]  /*0ad0*/  HFMA2.MMA R7, -RZ, RZ, 0, 1.847743988037109375e-06 ;  /* 0x0000001fff077435 */ /* 0x000fe200000001ff */
[----:B------:R-:W-:Y:S01]  /*0ae0*/  MOV R6, R14 ;  /* 0x0000000e00067202 */ /* 0x000fe20000000f00 */
[----:B------:R-:W-:Y:S01]  /*0af0*/  IMAD.MOV.U32 R3, RZ, RZ, 0x10 ;  /* 0x00000010ff037424 */ /* 0x000fe200078e00ff */
[----:B------:R-:W-:Y:S01]  /*0b00*/  MOV R4, 0xb30 ;  /* 0x00000b3000047802 */ /* 0x000fe20000000f00 */
[----:B------:R-:W-:Y:S02]  /*0b10*/  IMAD.MOV.U32 R8, RZ, RZ, -0x1 ;  /* 0xffffffffff087424 */ /* 0x000fe400078e00ff */
[----:B------:R-:W-:Y:S05]  /*0b20*/  CALL.REL.NOINC `($__internal_2_$__cuda_sm70_shflsync_down_p) ;  /* 0x000001b000007944 */ /* 0x000fea0003c00000 */
[----:B01----:R-:W-:Y:S05]  /*0b30*/  BRA `(.L_x_41) ;  /* 0xfffffd8000007947 */ /* 0x003fea000383ffff */
.L_x_40:
[----:B------:R-:W-:Y:S01]  /*0b40*/  HFMA2.MMA R7, -RZ, RZ, 0, 1.847743988037109375e-06 ;  /* 0x0000001fff077435 */ /* 0x000fe200000001ff */
[----:B------:R-:W-:Y:S01]  /*0b50*/  MOV R6, R14 ;  /* 0x0000000e00067202 */ /* 0x000fe20000000f00 */
[----:B------:R-:W-:Y:S01]  /*0b60*/  IMAD.MOV.U32 R3, RZ, RZ, 0x8 ;  /* 0x00000008ff037424 */ /* 0x000fe200078e00ff */
[----:B------:R-:W-:Y:S01]  /*0b70*/  MOV R4, 0xba0 ;  /* 0x00000ba000047802 */ /* 0x000fe20000000f00 */
[----:B------:R-:W-:Y:S02]  /*0b80*/  IMAD.MOV.U32 R8, RZ, RZ, -0x1 ;  /* 0xffffffffff087424 */ /* 0x000fe400078e00ff */
[----:B------:R-:W-:Y:S05]  /*0b90*/  CALL.REL.NOINC `($__internal_2_$__cuda_sm70_shflsync_down_p) ;  /* 0x0000014000007944 */ /* 0x000fea0003c00000 */
[----:B01----:R-:W-:Y:S01]  /*0ba0*/  FADD.FTZ R6, R14, R3 ;  /* 0x000000030e067221 */ /* 0x003fe20000010000 */
[----:B------:R-:W-:Y:S01]  /*0bb0*/  MOV R3, 0x4 ;  /* 0x0000000400037802 */ /* 0x000fe20000000f00 */
[----:B------:R-:W-:Y:S01]  /*0bc0*/  IMAD.MOV.U32 R7, RZ, RZ, 0x1f ;  /* 0x0000001fff077424 */ /* 0x000fe200078e00ff */
[----:B------:R-:W-:-:S02]  /*0bd0*/  MOV R8, 0xffffffff ;  /* 0xffffffff00087802 */ /* 0x000fc40000000f00 */
[----:B------:R-:W-:Y:S02]  /*0be0*/  MOV R4, 0xc00 ;  /* 0x00000c0000047802 */ /* 0x000fe40000000f00 */
[----:B------:R-:W-:Y:S05]  /*0bf0*/  CALL.REL.NOINC `($__internal_2_$__cuda_sm70_shflsync_down_p) ;  /* 0x000000e000007944 */ /* 0x000fea0003c00000 */
[----:B0-----:R-:W-:Y:S01]  /*0c00*/  HFMA2.MMA R7, -RZ, RZ, 0, 1.847743988037109375e-06 ;  /* 0x0000001fff077435 */ /* 0x001fe200000001ff */
[----:B-1----:R-:W-:Y:S01]  /*0c10*/  FADD.FTZ R6, R6, R3 ;  /* 0x0000000306067221 */ /* 0x002fe20000010000 */
[----:B------:R-:W-:Y:S01]  /*0c20*/  MOV R4, 0xc60 ;  /* 0x00000c6000047802 */ /* 0x000fe20000000f00 */
[----:B------:R-:W-:Y:S02]  /*0c30*/  IMAD.MOV.U32 R3, RZ, RZ, 0x2 ;  /* 0x00000002ff037424 */ /* 0x000fe400078e00ff */
[----:B------:R-:W-:Y:S02]  /*0c40*/  IMAD.MOV.U32 R8, RZ, RZ, -0x1 ;  /* 0xffffffffff087424 */ /* 0x000fe400078e00ff */
[----:B------:R-:W-:Y:S05]  /*0c50*/  CALL.REL.NOINC `($__internal_2_$__cuda_sm70_shflsync_down_p) ;  /* 0x0000008000007944 */ /* 0x000fea0003c00000 */
[----:B01----:R-:W-:Y:S01]  /*0c60*/  FADD.FTZ R6, R6, R3 ;  /* 0x0000000306067221 */ /* 0x003fe20000010000 */
[----:B------:R-:W-:Y:S01]  /*0c70*/  MOV R3, 0x1 ;  /* 0x0000000100037802 */ /* 0x000fe20000000f00 */
[----:B------:R-:W-:Y:S01]  /*0c80*/  IMAD.MOV.U32 R7, RZ, RZ, 0x1f ;  /* 0x0000001fff077424 */ /* 0x000fe200078e00ff */
[----:B------:R-:W-:Y:S02]  /*0c90*/  MOV R8, 0xffffffff ;  /* 0xffffffff00087802 */ /* 0x000fe40000000f00 */
[----:B------:R-:W-:-:S02]  /*0ca0*/  MOV R4, 0xcc0 ;  /* 0x00000cc000047802 */ /* 0x000fc40000000f00 */
[----:B------:R-:W-:Y:S05]  /*0cb0*/  CALL.REL.NOINC `($__internal_2_$__cuda_sm70_shflsync_down_p) ;  /* 0x0000002000007944 */ /* 0x000fea0003c00000 */
[----:B-1----:R-:W-:Y:S01]  /*0cc0*/  IMAD.MOV.U32 R5, RZ, RZ, R3 ;  /* 0x000000ffff057224 */ /* 0x002fe200078e0003 */
[----:B0-----:R-:W-:Y:S05]  /*0cd0*/  BRA `(.L_x_42) ;  /* 0xfffffc7000007947 */ /* 0x001fea000383ffff */
        .weak           $__internal_2_$__cuda_sm70_shflsync_down_p
        .type           $__internal_2_$__cuda_sm70_shflsync_down_p,@function
        .size           $__internal_2_$__cuda_sm70_shflsync_down_p,(.L_x_176 - $__internal_2_$__cuda_sm70_shflsync_down_p)
$__internal_2_$__cuda_sm70_shflsync_down_p:
[----:B------:R-:W-:Y:S01]  /*0ce0*/  HFMA2.MMA R5, -RZ, RZ, 0, 0 ;  /* 0x00000000ff057435 */ /* 0x000fe200000001ff */
[----:B------:R-:W-:Y:S04]  /*0cf0*/  WARPSYNC R8 ;  /* 0x0000000800007348 */ /* 0x000fe80003800000 */
[----:B------:R0:W1:Y:S01]  /*0d00*/  SHFL.DOWN PT, R3, R6, R3, R7 ;  /* 0x0800000306037389 */ /* 0x00006200000e0007 */
[----:B------:R-:W-:Y:S05]  /*0d10*/  RET.REL.NODEC R4 `(_Z25multi_tensor_apply_kernelI18TensorListMetadataILi1EE20UnscaleL2NormFunctorIN3c108BFloat16EEJPfS6_S6_biEEvlPViT_T0_DpT1_) ;  /* 0xfffff2e004007950 */ /* 0x000fea0003c3ffff */
.L_x_43:
        /* <DEDUP_REMOVED lines=14> */
.L_x_176:


//--------------------- .text._Z25multi_tensor_apply_kernelI18TensorListMetadataILi1EE20UnscaleL2NormFunctorIN3c104HalfEEJPfS6_S6_biEEvlPViT_T0_DpT1_ --------------------------
	.section	.text._Z25multi_tensor_apply_kernelI18TensorListMetadataILi1EE20UnscaleL2NormFunctorIN3c104HalfEEJPfS6_S6_biEEvlPViT_T0_DpT1_,"ax",@progbits
	.sectioninfo	@"SHI_REGISTERS=32"
	.align	128
        .global         _Z25multi_tensor_apply_kernelI18TensorListMetadataILi1EE20UnscaleL2NormFunctorIN3c104HalfEEJPfS6_S6_biEEvlPViT_T0_DpT1_
        .type           _Z25multi_tensor_apply_kernelI18TensorListMetadataILi1EE20UnscaleL2NormFunctorIN3c104HalfEEJPfS6_S6_biEEvlPViT_T0_DpT1_,@function
        .size           _Z25multi_tensor_apply_kernelI18TensorListMetadataILi1EE20UnscaleL2NormFunctorIN3c104HalfEEJPfS6_S6_biEEvlPViT_T0_DpT1_,(.L_x_177 - _Z25multi_tensor_apply_kernelI18TensorListMetadataILi1EE20UnscaleL2NormFunctorIN3c104HalfEEJPfS6_S6_biEEvlPViT_T0_DpT1_)
        .other          _Z25multi_tensor_apply_kernelI18TensorListMetadataILi1EE20UnscaleL2NormFunctorIN3c104HalfEEJPfS6_S6_biEEvlPViT_T0_DpT1_,@"STO_CUDA_ENTRY STV_DEFAULT"
_Z25multi_tensor_apply_kernelI18TensorListMetadataILi1EE20UnscaleL2NormFunctorIN3c104HalfEEJPfS6_S6_biEEvlPViT_T0_DpT1_:
.text._Z25multi_tensor_apply_kernelI18TensorListMetadataILi1EE20UnscaleL2NormFunctorIN3c104HalfEEJPfS6_S6_biEEvlPViT_T0_DpT1_:
[----:B------:R-:W-:Y:S02]  /*0000*/  MOV R1, c[0x0][0x28] ;  /* 0x00000a0000017a02 */ /* 0x000fe40000000f00 */
[----:B------:R-:W0:Y:S01]  /*0010*/  S2R R13, SR_CTAID.X ;  /* 0x00000000000d7919 */ /* 0x000e220000002500 */
[----:B------:R-:W-:Y:S01]  /*0020*/  HFMA2.MMA R12, -RZ, RZ, 0, 2.384185791015625e-07 ;  /* 0x00000004ff0c7435 */ /* 0x000fe200000001ff */
[----:B------:R-:W-:Y:S01]  /*0030*/  IMAD.MOV.U32 R3, RZ, RZ, 0x8 ;  /* 0x00000008ff037424 */ /* 0x000fe200078e00ff */
[----:B------:R-:W-:Y:S01]  /*0040*/  ULDC.64 UR6, c[0x0][0x118] ;  /* 0x0000460000067ab9 */ /* 0x000fe20000000a00 */
[----:B0-----:R-:W0:Y:S07]  /*0050*/  LDC.U8 R0, c[0x0][R13+0x850] ;  /* 0x000214000d007b82 */ /* 0x001e2e0000000000 */
[----:B------:R-:W-:-:S06]  /*0060*/  IMAD R12, R13, R12, c[0x2][0x0] ;  /* 0x008000000d0c7624 */ /* 0x000fcc00078e020c */
[----:B------:R-:W1:Y:S01]  /*0070*/  LDC R12, c[0x0][R12+0x980] ;  /* 0x000260000c0c7b82 */ /* 0x000e620000000800 */
[----:B0-----:R-:W-:-:S07]  /*0080*/  IMAD R4, R0, R3, c[0x2][0x0] ;  /* 0x0080000000047624 */ /* 0x001fce00078e0203 */
[----:B------:R-:W0:Y:S01]  /*0090*/  LDC R14, c[0x0][R4+0x4d0] ;  /* 0x00013400040e7b82 */ /* 0x000e220000000800 */
[----:B-1----:R-:W-:-:S07]  /*00a0*/  IMAD R5, R12, c[0x0][0x160], RZ ;  /* 0x000058000c057a24 */ /* 0x002fce00078e02ff */
[----:B------:R-:W1:Y:S01]  /*00b0*/  LDC.64 R2, c[0x0][R4+0x160] ;  /* 0x0000580004027b82 */ /* 0x000e620000000a00 */
[----:B0-----:R-:W-:-:S04]  /*00c0*/  IADD3 R14, -R5, R14, RZ ;  /* 0x0000000e050e7210 */ /* 0x001fc80007ffe1ff */
        /* <DEDUP_REMOVED lines=10> */
[----:B------:R-:W-:Y:S01]  /*0170*/  MOV R15, RZ ;  /* 0x000000ff000f7202 */ /* 0x000fe20000000f00 */
[----:B------:R-:W-:Y:S01]  /*0180*/  CS2R R16, SRZ ;  /* 0x0000000000107805 */ /* 0x000fe2000001ff00 */
[----:B0-----:R-:W-:-:S04]  /*0190*/  SHF.L.U32 R5, R7, 0x2, RZ ;  /* 0x0000000207057819 */ /* 0x001fc800000006ff */
[----:B------:R-:W-:-:S04]  /*01a0*/  ISETP.GE.AND P0, PT, R5, c[0x0][0x160], PT ;  /* 0x0000580005007a0c */ /* 0x000fc80003f06270 */
[----:B------:R-:W-:-:S13]  /*01b0*/  ISETP.GE.OR P0, PT, R5, R14, P0 ;  /* 0x0000000e0500720c */ /* 0x000fda0000706670 */
[----:B------:R-:W-:Y:S05]  /*01c0*/  @P0 BRA `(.L_x_46) ;  /* 0x0000019000000947 */ /* 0x000fea0003800000 */
[----:B------:R-:W-:Y:S01]  /*01d0*/  IMAD.MOV.U32 R4, RZ, RZ, c[0x0][0xea0] ;  /* 0x0003a800ff047624 */ /* 0x000fe200078e00ff */
[----:B------:R-:W-:-:S05]  /*01e0*/  MOV R5, c[0x0][0xea4] ;  /* 0x0003a90000057a02 */ /* 0x000fca0000000f00 */
[----:B------:R0:W5:Y:S01]  /*01f0*/  LDG.E R9, [R4.64] ;  /* 0x0000000604097981 */ /* 0x000162000c1e1900 */
[----:B------:R-:W-:-:S03]  /*0200*/  IMAD.MOV.U32 R18, RZ, RZ, RZ ;  /* 0x000000ffff127224 */ /* 0x000fc600078e00ff */
.L_x_47:
[----:B0-----:R-:W-:-:S06]  /*0210*/  IMAD.WIDE R4, R7, 0x8, R2 ;  /* 0x0000000807047825 */ /* 0x001fcc00078e0202 */
[----:B------:R-:W2:Y:S01]  /*0220*/  LDG.E.64 R4, [R4.64] ;  /* 0x0000000604047981 */ /* 0x000ea2000c1e1b00 */
[----:B------:R-:W-:-:S04]  /*0230*/  IADD3 R7, R7, c[0x0][0x0], RZ ;  /* 0x0000000007077a10 */ /* 0x000fc80007ffe0ff */
[----:B------:R-:W-:-:S04]  /*0240*/  SHF.L.U32 R11, R7, 0x2, RZ ;  /* 0x00000002070b7819 */ /* 0x000fc800000006ff */
[C---:B------:R-:W-:Y:S02]  /*0250*/  ISETP.GE.AND P0, PT, R11.reuse, c[0x0][0x160], PT ;  /* 0x000058000b007a0c */ /* 0x040fe40003f06270 */
[----:B------:R-:W-:Y:S02]  /*0260*/  ISETP.LT.AND P1, PT, R11, R14, PT ;  /* 0x0000000e0b00720c */ /* 0x000fe40003f21270 */
[--C-:B--2---:R-:W-:Y:S01]  /*0270*/  SHF.R.U64 R8, R4, 0x10, R5.reuse ;  /* 0x0000001004087819 */ /* 0x104fe20000001205 */
[----:B------:R-:W-:Y:S01]  /*0280*/  HADD2.F32 R6, -RZ, R4.H0_H0 ;  /* 0x20000004ff067230 */ /* 0x000fe20000004100 */
[----:B------:R-:W-:Y:S01]  /*0290*/  SHF.R.U32.HI R20, RZ, 0x10, R5 ;  /* 0x00000010ff147819 */ /* 0x000fe20000011605 */
[----:B------:R-:W-:Y:S02]  /*02a0*/  HADD2.F32 R10, -RZ, R5.H0_H0 ;  /* 0x20000005ff0a7230 */ /* 0x000fe40000004100 */
[----:B------:R-:W-:Y:S01]  /*02b0*/  HADD2.F32 R8, -RZ, R8.H0_H0 ;  /* 0x20000008ff087230 */ /* 0x000fe20000004100 */
[----:B-----5:R-:W-:Y:S01]  /*02c0*/  FMUL.FTZ R6, R6, R9 ;  /* 0x0000000906067220 */ /* 0x020fe20000410000 */
[----:B------:R-:W-:Y:S01]  /*02d0*/  HADD2.F32 R20, -RZ, R20.H0_H0 ;  /* 0x20000014ff147230 */ /* 0x000fe20000004100 */
[----:B------:R-:W-:-:S02]  /*02e0*/  FMUL.FTZ R10, R9, R10 ;  /* 0x0000000a090a7220 */ /* 0x000fc40000410000 */
[C---:B------:R-:W-:Y:S02]  /*02f0*/  FMUL.FTZ R5, R9.reuse, R8 ;  /* 0x0000000809057220 */ /* 0x040fe40000410000 */
[----:B------:R-:W-:Y:S02]  /*0300*/  FMUL.FTZ R11, R9, R20 ;  /* 0x00000014090b7220 */ /* 0x000fe40000410000 */
[----:B------:R-:W-:Y:S02]  /*0310*/  FFMA.FTZ R17, R6, R6, R17 ;  /* 0x0000000606117223 */ /* 0x000fe40000010011 */
[----:B------:R-:W-:Y:S02]  /*0320*/  FFMA.FTZ R15, R10, R10, R15 ;  /* 0x0000000a0a0f7223 */ /* 0x000fe4000001000f */
[----:B------:R-:W-:Y:S02]  /*0330*/  FFMA.FTZ R16, R5, R5, R16 ;  /* 0x0000000505107223 */ /* 0x000fe40000010010 */
[----:B------:R-:W-:Y:S01]  /*0340*/  FFMA.FTZ R18, R11, R11, R18 ;  /* 0x0000000b0b127223 */ /* 0x000fe20000010012 */
[----:B------:R-:W-:Y:S05]  /*0350*/  @!P0 BRA P1, `(.L_x_47) ;  /* 0xfffffeb000008947 */ /* 0x000fea000083ffff */
.L_x_46:
[----:B------:R-:W-:Y:S05]  /*0360*/  BSYNC B0 ;  /* 0x0000000000007941 */ /* 0x000fea0003800000 */
.L_x_45:
[----:B------:R-:W-:Y:S05]  /*0370*/  BRA `(.L_x_48) ;  /* 0x0000036000007947 */ /* 0x000fea0003800000 */
.L_x_44:
[----:B------:R-:W-:-:S04]  /*0380*/  ISETP.LT.AND P0, PT, RZ, c[0x0][0x160], PT ;  /* 0x00005800ff007a0c */ /* 0x000fc80003f01270 */
[----:B------:R-:W-:-:S13]  /*0390*/  ISETP.GT.AND P0, PT, R14, RZ, P0 ;  /* 0x000000ff0e00720c */ /* 0x000fda0000704270 */
[----:B------:R-:W-:Y:S01]  /*03a0*/  @!P0 IMAD.MOV.U32 R18, RZ, RZ, RZ ;  /* 0x000000ffff128224 */ /* 0x000fe200078e00ff */
[----:B------:R-:W-:Y:S01]  /*03b0*/  @!P0 MOV R15, RZ ;  /* 0x000000ff000f8202 */ /* 0x000fe20000000f00 */
[----:B------:R-:W-:Y:S01]  /*03c0*/  @!P0 CS2R R16, SRZ ;  /* 0x0000000000108805 */ /* 0x000fe2000001ff00 */
[----:B------:R-:W-:Y:S05]  /*03d0*/  @!P0 BRA `(.L_x_48) ;  /* 0x0000030000008947 */ /* 0x000fea0003800000 */
[----:B------:R-:W0:Y:S01]  /*03e0*/  S2R R19, SR_TID.X ;  /* 0x0000000000137919 */ /* 0x000e220000002100 */
[----:B------:R-:W-:Y:S01]  /*03f0*/  HFMA2.MMA R18, -RZ, RZ, 0, 0 ;  /* 0x00000000ff127435 */ /* 0x000fe200000001ff */
[----:B------:R-:W-:Y:S01]  /*0400*/  IMAD.MOV.U32 R20, RZ, RZ, RZ ;  /* 0x000000ffff147224 */ /* 0x000fe200078e00ff */
[----:B------:R-:W-:Y:S01]  /*0410*/  CS2R R16, SRZ ;  /* 0x0000000000107805 */ /* 0x000fe2000001ff00 */
[----:B------:R-:W-:Y:S01]  /*0420*/  IMAD.MOV.U32 R15, RZ, RZ, RZ ;  /* 0x000000ffff0f7224 */ /* 0x000fe200078e00ff */
[----:B------:R-:W-:Y:S01]  /*0430*/  MOV R4, c[0x0][0xea0] ;  /* 0x0003a80000047a02 */ /* 0x000fe20000000f00 */
[----:B------:R-:W-:Y:S02]  /*0440*/  IMAD.MOV.U32 R5, RZ, RZ, c[0x0][0xea4] ;  /* 0x0003a900ff057624 */ /* 0x000fe400078e00ff */
.L_x_49:
[----:B0-----:R-:W-:-:S04]  /*0450*/  IADD3 R23, R19, R20, RZ ;  /* 0x0000001413177210 */ /* 0x001fc80007ffe0ff */
        /* <DEDUP_REMOVED lines=19> */
[----:B------:R4:W2:Y:S04]  /*0590*/  @!P0 LDG.E.U16 R22, [R22.64] ;  /* 0x0000000616168981 */ /* 0x0008a8000c1e1500 */
[----:B------:R-:W3:Y:S04]  /*05a0*/  @!P3 LDG.E.U16 R10, [R10.64] ;  /* 0x000000060a0ab981 */ /* 0x000ee8000c1e1500 */
[----:B------:R-:W3:Y:S04]  /*05b0*/  @!P2 LDG.E R29, [R4.64] ;  /* 0x00000006041da981 */ /* 0x000ee8000c1e1900 */
[----:B------:R-:W3:Y:S01]  /*05c0*/  @!P3 LDG.E R21, [R4.64] ;  /* 0x000000060415b981 */ /* 0x000ee2000c1e1900 */
[----:B------:R-:W-:-:S05]  /*05d0*/  IMAD.MOV.U32 R27, RZ, RZ, c[0x0][0x0] ;  /* 0x00000000ff1b7624 */ /* 0x000fca00078e00ff */
[----:B------:R-:W-:-:S04]  /*05e0*/  LEA R20, R27, R20, 0x2 ;  /* 0x000000141b147211 */ /* 0x000fc800078e10ff */
[C---:B------:R-:W-:Y:S02]  /*05f0*/  ISETP.GE.AND P4, PT, R20.reuse, c[0x0][0x160], PT ;  /* 0x0000580014007a0c */ /* 0x040fe40003f86270 */
[----:B------:R-:W-:Y:S01]  /*0600*/  ISETP.LT.AND P5, PT, R20, R14, PT ;  /* 0x0000000e1400720c */ /* 0x000fe20003fa1270 */
[----:B----4-:R-:W-:Y:S02]  /*0610*/  @!P1 HADD2.F32 R23, -RZ, R6.H0_H0 ;  /* 0x20000006ff179230 */ /* 0x010fe40000004100 */
[----:B-----5:R-:W-:Y:S02]  /*0620*/  @!P2 HADD2.F32 R6, -RZ, R8.H0_H0 ;  /* 0x20000008ff06a230 */ /* 0x020fe40000004100 */
[----:B--2---:R-:W-:Y:S02]  /*0630*/  @!P0 HADD2.F32 R22, -RZ, R22.H0_H0 ;  /* 0x20000016ff168230 */ /* 0x004fe40000004100 */
[----:B---3--:R-:W-:-:S03]  /*0640*/  @!P3 HADD2.F32 R8, -RZ, R10.H0_H0 ;  /* 0x2000000aff08b230 */ /* 0x008fc60000004100 */
[----:B------:R-:W-:Y:S02]  /*0650*/  @!P0 FMUL.FTZ R22, R22, R25 ;  /* 0x0000001916168220 */ /* 0x000fe40000410000 */
[----:B------:R-:W-:Y:S02]  /*0660*/  @!P1 FMUL.FTZ R23, R24, R23 ;  /* 0x0000001718179220 */ /* 0x000fe40000410000 */
[----:B------:R-:W-:Y:S02]  /*0670*/  @!P2 FMUL.FTZ R6, R29, R6 ;  /* 0x000000061d06a220 */ /* 0x000fe40000410000 */
[----:B------:R-:W-:Y:S02]  /*0680*/  @!P3 FMUL.FTZ R21, R21, R8 ;  /* 0x000000081515b220 */ /* 0x000fe40000410000 */
[----:B------:R-:W-:Y:S02]  /*0690*/  @!P0 FFMA.FTZ R17, R22, R22, R17 ;  /* 0x0000001616118223 */ /* 0x000fe40000010011 */
[----:B------:R-:W-:-:S02]  /*06a0*/  @!P1 FFMA.FTZ R16, R23, R23, R16 ;  /* 0x0000001717109223 */ /* 0x000fc40000010010 */
[----:B------:R-:W-:Y:S02]  /*06b0*/  @!P2 FFMA.FTZ R15, R6, R6, R15 ;  /* 0x00000006060fa223 */ /* 0x000fe4000001000f */
[----:B------:R-:W-:Y:S01]  /*06c0*/  @!P3 FFMA.FTZ R18, R21, R21, R18 ;  /* 0x000000151512b223 */ /* 0x000fe20000010012 */
[----:B------:R-:W-:Y:S05]  /*06d0*/  @!P4 BRA P5, `(.L_x_49) ;  /* 0xfffffd700000c947 */ /* 0x000fea000283ffff */
.L_x_48:
[----:B------:R-:W0:Y:S01]  /*06e0*/  S2R R3, SR_TID.Y ;  /* 0x0000000000037919 */ /* 0x000e220000002200 */
[----:B------:R-:W-:Y:S02]  /*06f0*/  IMAD.MOV.U32 R5, RZ, RZ, c[0x0][0x0] ;  /* 0x00000000ff057624 */ /* 0x000fe400078e00ff */
[----:B------:R-:W-:Y:S01]  /*0700*/  FADD.FTZ R17, RZ, R17 ;  /* 0x00000011ff117221 */ /* 0x000fe20000010000 */
[----:B------:R-:W0:Y:S01]  /*0710*/  S2R R2, SR_TID.X ;  /* 0x0000000000027919 */ /* 0x000e220000002100 */
        /* <DEDUP_REMOVED lines=11> */
[----:B0-----:R-:W-:Y:S02]  /*07d0*/  SHF.L.U32 R4, R3, 0x2, RZ ;  /* 0x0000000203047819 */ /* 0x001fe400000006ff */
.L_x_51:
[----:B------:R-:W-:-:S04]  /*07e0*/  SHF.R.S32.HI R8, RZ, 0x1, R5 ;  /* 0x00000001ff087819 */ /* 0x000fc80000011405 */
[----:B------:R-:W-:-:S13]  /*07f0*/  ISETP.GE.AND P0, PT, R3, R8, PT ;  /* 0x000000080300720c */ /* 0x000fda0003f06270 */
[----:B------:R-:W-:Y:S01]  /*0800*/  @!P0 IMAD R7, R8, 0x4, R4 ;  /* 0x0000000408078824 */ /* 0x000fe200078e0204 */
[----:B------:R-:W-:Y:S05]  /*0810*/  @!P0 LDS R6, [R3.X4] ;  /* 0x0000000003068984 */ /* 0x000fea0000004800 */
[----:B------:R-:W0:Y:S02]  /*0820*/  @!P0 LDS R7, [R7] ;  /* 0x0000000007078984 */ /* 0x000e240000000800 */
[----:B0-----:R-:W-:-:S05]  /*0830*/  @!P0 FADD.FTZ R6, R6, R7 ;  /* 0x0000000706068221 */ /* 0x001fca0000010000 */
[----:B------:R0:W-:Y:S04]  /*0840*/  @!P0 STS [R3.X4], R6 ;  /* 0x0000000603008388 */ /* 0x0001e80000004800 */
[----:B------:R-:W-:Y:S01]  /*0850*/  BAR.SYNC.DEFER_BLOCKING 0x0 ;  /* 0x0000000000007b1d */ /* 0x000fe20000010000 */
[----:B------:R-:W-:Y:S02]  /*0860*/  ISETP.GT.AND P0, PT, R5, 0xff, PT ;  /* 0x000000ff0500780c */ /* 0x000fe40003f04270 */
[----:B------:R-:W-:-:S11]  /*0870*/  MOV R5, R8 ;  /* 0x0000000800057202 */ /* 0x000fd60000000f00 */
[----:B0-----:R-:W-:Y:S05]  /*0880*/  @P0 BRA `(.L_x_51) ;  /* 0xffffff5000000947 */ /* 0x001fea000383ffff */
.L_x_50:
[----:B0-----:R-:W-:Y:S05]  /*0890*/  @P1 BRA `(.L_x_52) ;  /* 0x000000f000001947 */ /* 0x001fea0003800000 */
[----:B------:R-:W-:Y:S04]  /*08a0*/  @P2 LDS R4, [R3.X4] ;  /* 0x0000000003042984 */ /* 0x000fe80000004800 */
[----:B------:R-:W0:Y:S02]  /*08b0*/  @P2 LDS R5, [R3.X4+0x80] ;  /* 0x0000800003052984 */ /* 0x000e240000004800 */
[----:B0-----:R-:W-:Y:S01]  /*08c0*/  @P2 FADD.FTZ R18, R4, R5 ;  /* 0x0000000504122221 */ /* 0x001fe20000010000 */
[----:B------:R-:W-:Y:S05]  /*08d0*/  BRA.DIV ~URZ, `(.L_x_53) ;  /* 0x000002227f007947 */ /* 0x000fea000b800000 */
[----:B------:R0:W1:Y:S02]  /*08e0*/  SHFL.DOWN PT, R3, R18, 0x10, 0x1f ;  /* 0x0a001f0012037f89 */ /* 0x00006400000e0000 */
.L_x_55:
        /* <DEDUP_REMOVED lines=9> */
.L_x_56:
[----:B-1----:R-:W-:Y:S02]  /*0980*/  FADD.FTZ R11, R5, R6 ;  /* 0x00000006050b7221 */ /* 0x002fe40000010000 */
.L_x_52:
[----:B------:R-:W-:Y:S01]  /*0990*/  WARPSYNC 0xffffffff ;  /* 0xffffffff00007948 */ /* 0x000fe20003800000 */
[----:B------:R-:W-:Y:S01]  /*09a0*/  BAR.SYNC.DEFER_BLOCKING 0x0 ;  /* 0x0000000000007b1d */ /* 0x000fe20000010000 */
[----:B------:R-:W-:-:S13]  /*09b0*/  ISETP.NE.AND P0, PT, R2, RZ, PT ;  /* 0x000000ff0200720c */ /* 0x000fda0003f05270 */
[----:B------:R-:W-:Y:S05]  /*09c0*/  @P0 EXIT ;  /* 0x000000000000094d */ /* 0x000fea0003800000 */
[----:B------:R-:W-:Y:S02]  /*09d0*/  FSETP.GEU.FTZ.AND P0, PT, |R11|, +INF , PT ;  /* 0x7f8000000b00780b */ /* 0x000fe40003f1e200 */
[----:B------:R-:W-:-:S04]  /*09e0*/  LEA R4, P1, R13, c[0x0][0xea8], 0x2 ;  /* 0x0003aa000d047a11 */ /* 0x000fc800078210ff */
[----:B------:R-:W-:-:S07]  /*09f0*/  LEA.HI.X R5, R13, c[0x0][0xeac], RZ, 0x2, P1 ;  /* 0x0003ab000d057a11 */ /* 0x000fce00008f14ff */
[----:B------:R-:W-:Y:S01]  /*0a00*/  @P0 IMAD.MOV.U32 R9, RZ, RZ, 0x1 ;  /* 0x00000001ff090424 */ /* 0x000fe200078e00ff */
[----:B------:R-:W-:Y:S01]  /*0a10*/  @P0 MOV R2, c[0x0][0x168] ;  /* 0x00005a0000020a02 */ /* 0x000fe20000000f00 */
[----:B------:R-:W-:-:S05]  /*0a20*/  @P0 IMAD.MOV.U32 R3, RZ, RZ, c[0x0][0x16c] ;  /* 0x00005b00ff030624 */ /* 0x000fca00078e00ff */
[----:B------:R1:W-:Y:S04]  /*0a30*/  @P0 STG.E.STRONG.SYS [R2.64], R9 ;  /* 0x0000000902000986 */ /* 0x0003e8000c115906 */
[----:B0-----:R-:W2:Y:S01]  /*0a40*/  LDG.E R6, [R4.64] ;  /* 0x0000000604067981 */ /* 0x001ea2000c1e1900 */
[----:B------:R-:W-:Y:S02]  /*0a50*/  ULDC.S8 UR4, c[0x0][0xeb8] ;  /* 0x0003ae0000047ab9 */ /* 0x000fe40000000200 */
[----:B------:R-:W-:Y:S01]  /*0a60*/  ISETP.NE.AND P0, PT, RZ, UR4, PT ;  /* 0x00000004ff007c0c */ /* 0x000fe2000bf05270 */
[----:B--2---:R-:W-:-:S05]  /*0a70*/  FADD.FTZ R7, R11, R6 ;  /* 0x000000060b077221 */ /* 0x004fca0000010000 */
[----:B------:R1:W-:Y:S07]  /*0a80*/  STG.E [R4.64], R7 ;  /* 0x0000000704007986 */ /* 0x0003ee000c101906 */
[----:B------:R-:W-:Y:S05]  /*0a90*/  @!P0 EXIT ;  /* 0x000000000000894d */ /* 0x000fea0003800000 */
[----:B-1----:R-:W-:Y:S01]  /*0aa0*/  HFMA2.MMA R2, -RZ, RZ, 0, 2.384185791015625e-07 ;  /* 0x00000004ff027435 */ /* 0x002fe200000001ff */
[----:B------:R-:W-:-:S05]  /*0ab0*/  IADD3 R3, R0, c[0x0][0xe90], RZ ;  /* 0x0003a40000037a10 */ /* 0x000fca0007ffe0ff */
[----:B------:R-:W-:-:S04]  /*0ac0*/  IMAD R3, R3, c[0x0][0xebc], R12 ;  /* 0x0003af0003037a24 */ /* 0x000fc800078e020c */
[----:B------:R-:W-:-:S05]  /*0ad0*/  IMAD.WIDE R2, R3, R2, c[0x0][0xeb0] ;  /* 0x0003ac0003027625 */ /* 0x000fca00078e0202 */
[----:B------:R-:W-:Y:S01]  /*0ae0*/  STG.E [R2.64], R11 ;  /* 0x0000000b02007986 */ /* 0x000fe2000c101906 */
[----:B------:R-:W-:Y:S05]  /*0af0*/  EXIT ;  /* 0x000000000000794d */ /* 0x000fea0003800000 */
.L_x_53:
[----:B------:R-:W-:Y:S01]  /*0b00*/  IMAD.MOV.U32 R6, RZ, RZ, R18 ;  /* 0x000000ffff067224 */ /* 0x000fe200078e0012 */
[----:B------:R-:W-:Y:S01]  /*0b10*/  MOV R3, 0x10 ;  /* 0x0000001000037802 */ /* 0x000fe20000000f00 */
[----:B------:R-:W-:Y:S01]  /*0b20*/  IMAD.MOV.U32 R7, RZ, RZ, 0x1f ;  /* 0x0000001fff077424 */ /* 0x000fe200078e00ff */
[----:B------:R-:W-:Y:S02]  /*0b30*/  MOV R8, 0xffffffff ;  /* 0xffffffff00087802 */ /* 0x000fe40000000f00 */
[----:B------:R-:W-:Y:S02]  /*0b40*/  MOV R4, 0xb60 ;  /* 0x00000b6000047802 */ /* 0x000fe40000000f00 */
[----:B------:R-:W-:Y:S05]  /*0b50*/  CALL.REL.NOINC `($__internal_3_$__cuda_sm70_shflsync_down_p) ;  /* 0x000001b000007944 */ /* 0x000fea0003c00000 */
[----:B01----:R-:W-:Y:S05]  /*0b60*/  BRA `(.L_x_55) ;  /* 0xfffffd8000007947 */ /* 0x003fea000383ffff */
.L_x_54:
[----:B------:R-:W-:Y:S01]  /*0b70*/  HFMA2.MMA R3, -RZ, RZ, 0, 4.76837158203125e-07 ;  /* 0x00000008ff037435 */ /* 0x000fe200000001ff */
[----:B------:R-:W-:Y:S01]  /*0b80*/  IMAD.MOV.U32 R6, RZ, RZ, R18 ;  /* 0x000000ffff067224 */ /* 0x000fe200078e0012 */
[----:B------:R-:W-:Y:S01]  /*0b90*/  MOV R8, 0xffffffff ;  /* 0xffffffff00087802 */ /* 0x000fe20000000f00 */
[----:B------:R-:W-:Y:S01]  /*0ba0*/  IMAD.MOV.U32 R7, RZ, RZ, 0x1f ;  /* 0x0000001fff077424 */ /* 0x000fe200078e00ff */
[----:B------:R-:W-:-:S02]  /*0bb0*/  MOV R4, 0xbd0 ;  /* 0x00000bd000047802 */ /* 0x000fc40000000f00 */
[----:B------:R-:W-:Y:S05]  /*0bc0*/  CALL.REL.NOINC `($__internal_3_$__cuda_sm70_shflsync_down_p) ;  /* 0x0000014000007944 */ /* 0x000fea0003c00000 */
[----:B0-----:R-:W-:Y:S01]  /*0bd0*/  HFMA2.MMA R7, -RZ, RZ, 0, 1.847743988037109375e-06 ;  /* 0x0000001fff077435 */ /* 0x001fe200000001ff */
[----:B-1----:R-:W-:Y:S01]  /*0be0*/  FADD.FTZ R6, R18, R3 ;  /* 0x0000000312067221 */ /* 0x002fe20000010000 */
[----:B------:R-:W-:Y:S01]  /*0bf0*/  MOV R4, 0xc30 ;  /* 0x00000c3000047802 */ /* 0x000fe20000000f00 */
[----:B------:R-:W-:-:S02]  /*0c00*/  IMAD.MOV.U32 R3, RZ, RZ, 0x4 ;  /* 0x00000004ff037424 */ /* 0x000fc400078e00ff */
[----:B------:R-:W-:Y:S02]  /*0c10*/  IMAD.MOV.U32 R8, RZ, RZ, -0x1 ;  /* 0xffffffffff087424 */ /* 0x000fe400078e00ff */
[----:B------:R-:W-:Y:S05]  /*0c20*/  CALL.REL.NOINC `($__internal_3_$__cuda_sm70_shflsync_down_p) ;  /* 0x000000e000007944 */ /* 0x000fea0003c00000 */
[----:B01----:R-:W-:Y:S01]  /*0c30*/  FADD.FTZ R6, R6, R3 ;  /* 0x0000000306067221 */ /* 0x003fe20000010000 */
[----:B------:R-:W-:Y:S01]  /*0c40*/  MOV R3, 0x2 ;  /* 0x0000000200037802 */ /* 0x000fe20000000f00 */
[----:B------:R-:W-:Y:S01]  /*0c50*/  IMAD.MOV.U32 R7, RZ, RZ, 0x1f ;  /* 0x0000001fff077424 */ /* 0x000fe200078e00ff */
[----:B------:R-:W-:Y:S02]  /*0c60*/  MOV R8, 0xffffffff ;  /* 0xffffffff00087802 */ /* 0x000fe40000000f00 */
[----:B------:R-:W-:Y:S02]  /*0c70*/  MOV R4, 0xc90 ;  /* 0x00000c9000047802 */ /* 0x000fe40000000f00 */
[----:B------:R-:W-:Y:S05]  /*0c80*/  CALL.REL.NOINC `($__internal_3_$__cuda_sm70_shflsync_down_p) ;  /* 0x0000008000007944 */ /* 0x000fea0003c00000 */
[----:B0-----:R-:W-:Y:S01]  /*0c90*/  HFMA2.MMA R7, -RZ, RZ, 0, 1.847743988037109375e-06 ;  /* 0x0000001fff077435 */ /* 0x001fe200000001ff */
[----:B-1----:R-:W-:Y:S01]  /*0ca0*/  FADD.FTZ R6, R6, R3 ;  /* 0x0000000306067221 */ /* 0x002fe20000010000 */
[----:B------:R-:W-:Y:S01]  /*0cb0*/  MOV R4, 0xcf0 ;  /* 0x00000cf000047802 */ /* 0x000fe20000000f00 */
[----:B------:R-:W-:Y:S02]  /*0cc0*/  IMAD.MOV.U32 R3, RZ, RZ, 0x1 ;  /* 0x00000001ff037424 */ /* 0x000fe400078e00ff */
[----:B------:R-:W-:-:S02]  /*0cd0*/  IMAD.MOV.U32 R8, RZ, RZ, -0x1 ;  /* 0xffffffffff087424 */ /* 0x000fc400078e00ff */
[----:B------:R-:W-:Y:S05]  /*0ce0*/  CALL.REL.NOINC `($__internal_3_$__cuda_sm70_shflsync_down_p) ;  /* 0x0000002000007944 */ /* 0x000fea0003c00000 */
[----:B-1----:R-:W-:Y:S01]  /*0cf0*/  MOV R5, R3 ;  /* 0x0000000300057202 */ /* 0x002fe20000000f00 */
[----:B0-----:R-:W-:Y:S05]  /*0d00*/  BRA `(.L_x_56) ;  /* 0xfffffc7000007947 */ /* 0x001fea000383ffff */
        .weak           $__internal_3_$__cuda_sm70_shflsync_down_p
        .type           $__internal_3_$__cuda_sm70_shflsync_down_p,@function
        .size           $__internal_3_$__cuda_sm70_shflsync_down_p,(.L_x_177 - $__internal_3_$__cuda_sm70_shflsync_down_p)
$__internal_3_$__cuda_sm70_shflsync_down_p:
[----:B------:R-:W-:Y:S01]  /*0d10*/  IMAD.MOV.U32 R5, RZ, RZ, 0x0 ;  /* 0x00000000ff057424 */ /* 0x000fe200078e00ff */
[----:B------:R-:W-:Y:S04]  /*0d20*/  WARPSYNC R8 ;  /* 0x0000000800007348 */ /* 0x000fe80003800000 */
[----:B------:R0:W1:Y:S01]  /*0d30*/  SHFL.DOWN PT, R3, R6, R3, R7 ;  /* 0x0800000306037389 */ /* 0x00006200000e0007 */
[----:B------:R-:W-:Y:S05]  /*0d40*/  RET.REL.NODEC R4 `(_Z25multi_tensor_apply_kernelI18TensorListMetadataILi1EE20UnscaleL2NormFunctorIN3c104HalfEEJPfS6_S6_biEEvlPViT_T0_DpT1_) ;  /* 0xfffff2b004007950 */ /* 0x000fea0003c3ffff */
.L_x_57:
        /* <DEDUP_REMOVED lines=11> */
.L_x_177:


//--------------------- .text._Z25multi_tensor_apply_kernelI18TensorListMetadataILi1EE20UnscaleL2NormFunctorIfEJPfS4_S4_biEEvlPViT_T0_DpT1_ --------------------------
	.section	.text._Z25multi_tensor_apply_kernelI18TensorListMetadataILi1EE20UnscaleL2NormFunctorIfEJPfS4_S4_biEEvlPViT_T0_DpT1_,"ax",@progbits
	.sectioninfo	@"SHI_REGISTERS=32"
	.align	128
        .global         _Z25multi_tensor_apply_kernelI18TensorListMetadataILi1EE20UnscaleL2NormFunctorIfEJPfS4_S4_biEEvlPViT_T0_DpT1_
        .type           _Z25multi_tensor_apply_kernelI18TensorListMetadataILi1EE20UnscaleL2NormFunctorIfEJPfS4_S4_biEEvlPViT_T0_DpT1_,@function
        .size           _Z25multi_tensor_apply_kernelI18TensorListMetadataILi1EE20UnscaleL2NormFunctorIfEJPfS4_S4_biEEvlPViT_T0_DpT1_,(.L_x_178 - _Z25multi_tensor_apply_kernelI18TensorListMetadataILi1EE20UnscaleL2NormFunctorIfEJPfS4_S4_biEEvlPViT_T0_DpT1_)
        .other          _Z25multi_tensor_apply_kernelI18TensorListMetadataILi1EE20UnscaleL2NormFunctorIfEJPfS4_S4_biEEvlPViT_T0_DpT1_,@"STO_CUDA_ENTRY STV_DEFAULT"
_Z25multi_tensor_apply_kernelI18TensorListMetadataILi1EE20UnscaleL2NormFunctorIfEJPfS4_S4_biEEvlPViT_T0_DpT1_:
.text._Z25multi_tensor_apply_kernelI18TensorListMetadataILi1EE20UnscaleL2NormFunctorIfEJPfS4_S4_biEEvlPViT_T0_DpT1_:
[----:B------:R-:W-:Y:S02]  /*0000*/  MOV R1, c[0x0][0x28] ;  /* 0x00000a0000017a02 */ /* 0x000fe40000000f00 */
        /* <DEDUP_REMOVED lines=12> */
[----:B------:R-:W-:Y:S02]  /*00d0*/  LOP3.LUT R6, R14, c[0x0][0x160], RZ, 0xfc, !PT ;  /* 0x000058000e067a12 */ /* 0x000fe400078efcff */
[C---:B-1----:R-:W-:Y:S01]  /*00e0*/  LEA R7, R5.reuse, R2, 0x2 ;  /* 0x0000000205077211 */ /* 0x042fe200078e10ff */
[----:B------:R-:W-:Y:S01]  /*00f0*/  IMAD.WIDE R2, R5, 0x4, R2 ;  /* 0x0000000405027825 */ /* 0x000fe200078e0202 */
[----:B------:R-:W-:Y:S02]  /*0100*/  LOP3.LUT P0, RZ, R6, 0x3, RZ, 0xc0, !PT ;  /* 0x0000000306ff7812 */ /* 0x000fe4000780c0ff */
[----:B------:R-:W-:-:S04]  /*0110*/  LOP3.LUT P1, RZ, R7, 0xf, RZ, 0xc0, !PT ;  /* 0x0000000f07ff7812 */ /* 0x000fc8000782c0ff */
[----:B------:R-:W-:-:S13]  /*0120*/  PLOP3.LUT P0, PT, P0, P1, PT, 0xa8, 0x0 ;  /* 0x000000000000781c */ /* 0x000fda0000703570 */
[----:B------:R-:W-:Y:S05]  /*0130*/  @P0 BRA `(.L_x_58) ;  /* 0x000001e000000947 */ /* 0x000fea0003800000 */
[----:B------:R-:W0:Y:S01]  /*0140*/  S2R R9, SR_TID.X ;  /* 0x0000000000097919 */ /* 0x000e220000002100 */
[----:B------:R-:W-:Y:S01]  /*0150*/  BSSY B0, `(.L_x_59) ;  /* 0x000001b000007945 */ /* 0x000fe20003800000 */
[----:B------:R-:W-:Y:S01]  /*0160*/  MOV R18, RZ ;  /* 0x000000ff00127202 */ /* 0x000fe20000000f00 */
[----:B------:R-:W-:Y:S01]  /*0170*/  IMAD.MOV.U32 R15, RZ, RZ, RZ ;  /* 0x000000ffff0f7224 */ /* 0x000fe200078e00ff */
[----:B------:R-:W-:Y:S01]  /*0180*/  CS2R R16, SRZ ;  /* 0x0000000000107805 */ /* 0x000fe2000001ff00 */
[----:B0-----:R-:W-:-:S05]  /*0190*/  IMAD.SHL.U32 R5, R9, 0x4, RZ ;  /* 0x0000000409057824 */ /* 0x001fca00078e00ff */
[----:B------:R-:W-:-:S04]  /*01a0*/  ISETP.GE.AND P0, PT, R5, c[0x0][0x160], PT ;  /* 0x0000580005007a0c */ /* 0x000fc80003f06270 */
[----:B------:R-:W-:-:S13]  /*01b0*/  ISETP.GE.OR P0, PT, R5, R14, P0 ;  /* 0x0000000e0500720c */ /* 0x000fda0000706670 */
[----:B------:R-:W-:Y:S05]  /*01c0*/  @P0 BRA `(.L_x_60) ;  /* 0x0000013000000947 */ /* 0x000fea0003800000 */
[----:B------:R-:W-:Y:S01]  /*01d0*/  MOV R4, c[0x0][0xea0] ;  /* 0x0003a80000047a02 */ /* 0x000fe20000000f00 */
[----:B------:R-:W-:-:S05]  /*01e0*/  IMAD.MOV.U32 R5, RZ, RZ, c[0x0][0xea4] ;  /* 0x0003a900ff057624 */ /* 0x000fca00078e00ff */
[----:B------:R0:W5:Y:S01]  /*01f0*/  LDG.E R11, [R4.64] ;  /* 0x00000006040b7981 */ /* 0x000162000c1e1900 */
[----:B------:R-:W-:-:S03]  /*0200*/  HFMA2.MMA R18, -RZ, RZ, 0, 0 ;  /* 0x00000000ff127435 */ /* 0x000fc600000001ff */
.L_x_61:
[----:B0-----:R-:W-:-:S06]  /*0210*/  IMAD.WIDE R4, R9, 0x10, R2 ;  /* 0x0000001009047825 */ /* 0x001fcc00078e0202 */
[----:B------:R-:W2:Y:S01]  /*0220*/  LDG.E.128 R4, [R4.64] ;  /* 0x0000000604047981 */ /* 0x000ea2000c1e1d00 */
[----:B------:R-:W-:-:S05]  /*0230*/  IADD3 R9, R9, c[0x0][0x0], RZ ;  /* 0x0000000009097a10 */ /* 0x000fca0007ffe0ff */
[----:B------:R-:W-:-:S05]  /*0240*/  IMAD.SHL.U32 R19, R9, 0x4, RZ ;  /* 0x0000000409137824 */ /* 0x000fca00078e00ff */
[C---:B------:R-:W-:Y:S02]  /*0250*/  ISETP.GE.AND P0, PT, R19.reuse, c[0x0][0x160], PT ;  /* 0x0000580013007a0c */ /* 0x040fe40003f06270 */
[----:B------:R-:W-:Y:S01]  /*0260*/  ISETP.LT.AND P1, PT, R19, R14, PT ;  /* 0x0000000e1300720c */ /* 0x000fe20003f21270 */
[C---:B--2--5:R-:W-:Y:S02]  /*0270*/  FMUL.FTZ R8, R11.reuse, R4 ;  /* 0x000000040b087220 */ /* 0x064fe40000410000 */
[C---:B------:R-:W-:Y:S02]  /*0280*/  FMUL.FTZ R19, R11.reuse, R5 ;  /* 0x000000050b137220 */ /* 0x040fe40000410000 */
[C---:B------:R-:W-:Y:S02]  /*0290*/  FMUL.FTZ R6, R11.reuse, R6 ;  /* 0x000000060b067220 */ /* 0x040fe40000410000 */
[----:B------:R-:W-:Y:S02]  /*02a0*/  FMUL.FTZ R7, R11, R7 ;  /* 0x000000070b077220 */ /* 0x000fe40000410000 */
[----:B------:R-:W-:-:S02]  /*02b0*/  FFMA.FTZ R17, R8, R8, R17 ;  /* 0x0000000808117223 */ /* 0x000fc40000010011 */
[----:B------:R-:W-:Y:S02]  /*02c0*/  FFMA.FTZ R16, R19, R19, R16 ;  /* 0x0000001313107223 */ /* 0x000fe40000010010 */
[----:B------:R-:W-:Y:S02]  /*02d0*/  FFMA.FTZ R15, R6, R6, R15 ;  /* 0x00000006060f7223 */ /* 0x000fe4000001000f */
[----:B------:R-:W-:Y:S01]  /*02e0*/  FFMA.FTZ R18, R7, R7, R18 ;  /* 0x0000000707127223 */ /* 0x000fe20000010012 */
[----:B------:R-:W-:Y:S05]  /*02f0*/  @!P0 BRA P1, `(.L_x_61) ;  /* 0xffffff1000008947 */ /* 0x000fea000083ffff */
.L_x_60:
[----:B------:R-:W-:Y:S05]  /*0300*/  BSYNC B0 ;  /* 0x0000000000007941 */ /* 0x000fea0003800000 */
.L_x_59:
[----:B------:R-:W-:Y:S05]  /*0310*/  BRA `(.L_x_62) ;  /* 0x0000031000007947 */ /* 0x000fea0003800000 */
.L_x_58:
[----:B------:R-:W-:-:S04]  /*0320*/  ISETP.LT.AND P0, PT, RZ, c[0x0][0x160], PT ;  /* 0x00005800ff007a0c */ /* 0x000fc80003f01270 */
[----:B------:R-:W-:-:S13]  /*0330*/  ISETP.GT.AND P0, PT, R14, RZ, P0 ;  /* 0x000000ff0e00720c */ /* 0x000fda0000704270 */
[----:B------:R-:W-:Y:S01]  /*0340*/  @!P0 MOV R18, RZ ;  /* 0x000000ff00128202 */ /* 0x000fe20000000f00 */
[----:B------:R-:W-:Y:S01]  /*0350*/  @!P0 IMAD.MOV.U32 R15, RZ, RZ, RZ ;  /* 0x000000ffff0f8224 */ /* 0x000fe200078e00ff */
[----:B------:R-:W-:Y:S01]  /*0360*/  @!P0 CS2R R16, SRZ ;  /* 0x0000000000108805 */ /* 0x000fe2000001ff00 */
[----:B------:R-:W-:Y:S05]  /*0370*/  @!P0 BRA `(.L_x_62) ;  /* 0x000002b000008947 */ /* 0x000fea0003800000 */
[----:B------:R-:W0:Y:S01]  /*0380*/  S2R R20, SR_TID.X ;  /* 0x0000000000147919 */ /* 0x000e220000002100 */
[----:B------:R-:W-:Y:S01]  /*0390*/  CS2R R18, SRZ ;  /* 0x0000000000127805 */ /* 0x000fe2000001ff00 */
[----:B------:R-:W-:Y:S01]  /*03a0*/  MOV R15, RZ ;  /* 0x000000ff000f7202 */ /* 0x000fe20000000f00 */
[----:B------:R-:W-:Y:S01]  /*03b0*/  CS2R R16, SRZ ;  /* 0x0000000000107805 */ /* 0x000fe2000001ff00 */
[----:B------:R-:W-:Y:S01]  /*03c0*/  IMAD.MOV.U32 R4, RZ, RZ, c[0x0][0xea0] ;  /* 0x0003a800ff047624 */ /* 0x000fe200078e00ff */
[----:B------:R-:W-:Y:S02]  /*03d0*/  MOV R5, c[0x0][0xea4] ;  /* 0x0003a90000057a02 */ /* 0x000fe40000000f00 */
.L_x_63:
        /* <DEDUP_REMOVED lines=17> */
[----:B------:R-:W2:Y:S03]  /*04f0*/  @!P0 LDG.E R22, [R22.64] ;  /* 0x0000000616168981 */ /* 0x000ea6000c1e1900 */
[----:B------:R-:W-:Y:S01]  /*0500*/  @!P3 IMAD.WIDE R10, R11, 0x4, R2 ;  /* 0x000000040b0ab825 */ /* 0x000fe200078e0202 */
[----:B------:R-:W3:Y:S04]  /*0510*/  @!P1 LDG.E R6, [R6.64] ;  /* 0x0000000606069981 */ /* 0x000ee8000c1e1900 */
[----:B------:R-:W4:Y:S04]  /*0520*/  @!P2 LDG.E R8, [R8.64] ;  /* 0x000000060808a981 */ /* 0x000f28000c1e1900 */
[----:B------:R-:W5:Y:S04]  /*0530*/  @!P3 LDG.E R10, [R10.64] ;  /* 0x000000060a0ab981 */ /* 0x000f68000c1e1900 */
[----:B------:R-:W4:Y:S04]  /*0540*/  @!P2 LDG.E R27, [R4.64] ;  /* 0x00000006041ba981 */ /* 0x000f28000c1e1900 */
[----:B------:R-:W5:Y:S01]  /*0550*/  @!P3 LDG.E R29, [R4.64] ;  /* 0x00000006041db981 */ /* 0x000f62000c1e1900 */
[----:B------:R-:W-:-:S05]  /*0560*/  MOV R24, c[0x0][0x0] ;  /* 0x0000000000187a02 */ /* 0x000fca0000000f00 */
[----:B------:R-:W-:-:S05]  /*0570*/  IMAD R19, R24, 0x4, R19 ;  /* 0x0000000418137824 */ /* 0x000fca00078e0213 */
[C---:B------:R-:W-:Y:S02]  /*0580*/  ISETP.GE.AND P4, PT, R19.reuse, c[0x0][0x160], PT ;  /* 0x0000580013007a0c */ /* 0x040fe40003f86270 */
[----:B------:R-:W-:Y:S01]  /*0590*/  ISETP.LT.AND P5, PT, R19, R14, PT ;  /* 0x0000000e1300720c */ /* 0x000fe20003fa1270 */
[----:B--2---:R-:W-:Y:S02]  /*05a0*/  @!P0 FMUL.FTZ R22, R21, R22 ;  /* 0x0000001615168220 */ /* 0x004fe40000410000 */
[----:B---3--:R-:W-:Y:S02]  /*05b0*/  @!P1 FMUL.FTZ R21, R25, R6 ;  /* 0x0000000619159220 */ /* 0x008fe40000410000 */
[----:B------:R-:W-:Y:S02]  /*05c0*/  @!P0 FFMA.FTZ R17, R22, R22, R17 ;  /* 0x0000001616118223 */ /* 0x000fe40000010011 */
[----:B------:R-:W-:Y:S02]  /*05d0*/  @!P1 FFMA.FTZ R16, R21, R21, R16 ;  /* 0x0000001515109223 */ /* 0x000fe40000010010 */
[----:B----4-:R-:W-:-:S02]  /*05e0*/  @!P2 FMUL.FTZ R6, R27, R8 ;  /* 0x000000081b06a220 */ /* 0x010fc40000410000 */
[----:B-----5:R-:W-:Y:S02]  /*05f0*/  @!P3 FMUL.FTZ R7, R29, R10 ;  /* 0x0000000a1d07b220 */ /* 0x020fe40000410000 */
[----:B------:R-:W-:Y:S02]  /*0600*/  @!P2 FFMA.FTZ R15, R6, R6, R15 ;  /* 0x00000006060fa223 */ /* 0x000fe4000001000f */
[----:B------:R-:W-:Y:S01]  /*0610*/  @!P3 FFMA.FTZ R18, R7, R7, R18 ;  /* 0x000000070712b223 */ /* 0x000fe20000010012 */
[----:B------:R-:W-:Y:S05]  /*0620*/  @!P4 BRA P5, `(.L_x_63) ;  /* 0xfffffdb00000c947 */ /* 0x000fea000283ffff */
.L_x_62:
[----:B------:R-:W0:Y:S01]  /*0630*/  S2R R3, SR_TID.Y ;  /* 0x0000000000037919 */ /* 0x000e220000002200 */
[----:B------:R-:W-:Y:S01]  /*0640*/  MOV R5, c[0x0][0x0] ;  /* 0x0000000000057a02 */ /* 0x000fe20000000f00 */
[----:B------:R-:W-:Y:S02]  /*0650*/  FADD.FTZ R17, RZ, R17 ;  /* 0x00000011ff117221 */ /* 0x000fe40000010000 */
[----:B------:R-:W0:Y:S02]  /*0660*/  S2R R2, SR_TID.X ;  /* 0x0000000000027919 */ /* 0x000e240000002100 */
[----:B------:R-:W-:-:S02]  /*0670*/  IMAD R5, R5, c[0x0][0x4], RZ ;  /* 0x0000010005057a24 */ /* 0x000fc400078e02ff */
        /* <DEDUP_REMOVED lines=11> */
.L_x_65:
        /* <DEDUP_REMOVED lines=11> */
.L_x_64:
[----:B0-----:R-:W-:Y:S05]  /*07e0*/  @P1 BRA `(.L_x_66) ;  /* 0x000000f000001947 */ /* 0x001fea0003800000 */
[----:B------:R-:W-:Y:S04]  /*07f0*/  @P2 LDS R4, [R3.X4] ;  /* 0x0000000003042984 */ /* 0x000fe80000004800 */
[----:B------:R-:W0:Y:S02]  /*0800*/  @P2 LDS R5, [R3.X4+0x80] ;  /* 0x0000800003052984 */ /* 0x000e240000004800 */
[----:B0-----:R-:W-:Y:S01]  /*0810*/  @P2 FADD.FTZ R18, R4, R5 ;  /* 0x0000000504122221 */ /* 0x001fe20000010000 */
[----:B------:R-:W-:Y:S05]  /*0820*/  BRA.DIV ~URZ, `(.L_x_67) ;  /* 0x000002227f007947 */ /* 0x000fea000b800000 */
[----:B------:R0:W1:Y:S02]  /*0830*/  SHFL.DOWN PT, R3, R18, 0x10, 0x1f ;  /* 0x0a001f0012037f89 */ /* 0x00006400000e0000 */
.L_x_69:
        /* <DEDUP_REMOVED lines=9> */
.L_x_70:
[----:B-1----:R-:W-:Y:S02]  /*08d0*/  FADD.FTZ R11, R5, R6 ;  /* 0x00000006050b7221 */ /* 0x002fe40000010000 */
.L_x_66:
        /* <DEDUP_REMOVED lines=23> */
.L_x_67:
[----:B------:R-:W-:Y:S01]  /*0a50*/  HFMA2.MMA R7, -RZ, RZ, 0, 1.847743988037109375e-06 ;  /* 0x0000001fff077435 */ /* 0x000fe200000001ff */
[----:B------:R-:W-:Y:S01]  /*0a60*/  MOV R6, R18 ;  /* 0x0000001200067202 */ /* 0x000fe20000000f00 */
[----:B------:R-:W-:Y:S01]  /*0a70*/  IMAD.MOV.U32 R3, RZ, RZ, 0x10 ;  /* 0x00000010ff037424 */ /* 0x000fe200078e00ff */
[----:B------:R-:W-:Y:S01]  /*0a80*/  MOV R4, 0xab0 ;  /* 0x00000ab000047802 */ /* 0x000fe20000000f00 */
[----:B------:R-:W-:Y:S02]  /*0a90*/  IMAD.MOV.U32 R8, RZ, RZ, -0x1 ;  /* 0xffffffffff087424 */ /* 0x000fe400078e00ff */
[----:B------:R-:W-:Y:S05]  /*0aa0*/  CALL.REL.NOINC `($__internal_4_$__cuda_sm70_shflsync_down_p) ;  /* 0x000001b000007944 */ /* 0x000fea0003c00000 */
[----:B01----:R-:W-:Y:S05]  /*0ab0*/  BRA `(.L_x_69) ;  /* 0xfffffd8000007947 */ /* 0x003fea000383ffff */
.L_x_68:
[----:B------:R-:W-:Y:S01]  /*0ac0*/  HFMA2.MMA R7, -RZ, RZ, 0, 1.847743988037109375e-06 ;  /* 0x0000001fff077435 */ /* 0x000fe200000001ff */
[----:B------:R-:W-:Y:S01]  /*0ad0*/  MOV R6, R18 ;  /* 0x0000001200067202 */ /* 0x000fe20000000f00 */
[----:B------:R-:W-:Y:S01]  /*0ae0*/  IMAD.MOV.U32 R3, RZ, RZ, 0x8 ;  /* 0x00000008ff037424 */ /* 0x000fe200078e00ff */
[----:B------:R-:W-:Y:S01]  /*0af0*/  MOV R4, 0xb20 ;  /* 0x00000b2000047802 */ /* 0x000fe20000000f00 */
[----:B------:R-:W-:Y:S02]  /*0b00*/  IMAD.MOV.U32 R8, RZ, RZ, -0x1 ;  /* 0xffffffffff087424 */ /* 0x000fe400078e00ff */
[----:B------:R-:W-:Y:S05]  /*0b10*/  CALL.REL.NOINC `($__internal_4_$__cuda_sm70_shflsync_down_p) ;  /* 0x0000014000007944 */ /* 0x000fea0003c00000 */
[----:B01----:R-:W-:Y:S01]  /*0b20*/  FADD.FTZ R6, R18, R3 ;  /* 0x0000000312067221 */ /* 0x003fe20000010000 */
[----:B------:R-:W-:Y:S01]  /*0b30*/  MOV R3, 0x4 ;  /* 0x0000000400037802 */ /* 0x000fe20000000f00 */
[----:B------:R-:W-:Y:S01]  /*0b40*/  IMAD.MOV.U32 R7, RZ, RZ, 0x1f ;  /* 0x0000001fff077424 */ /* 0x000fe200078e00ff */
[----:B------:R-:W-:-:S02]  /*0b50*/  MOV R8, 0xffffffff ;  /* 0xffffffff00087802 */ /* 0x000fc40000000f00 */
[----:B------:R-:W-:Y:S02]  /*0b60*/  MOV R4, 0xb80 ;  /* 0x00000b8000047802 */ /* 0x000fe40000000f00 */
[----:B------:R-:W-:Y:S05]  /*0b70*/  CALL.REL.NOINC `($__internal_4_$__cuda_sm70_shflsync_down_p) ;  /* 0x000000e000007944 */ /* 0x000fea0003c00000 */
[----:B0-----:R-:W-:Y:S01]  /*0b80*/  HFMA2.MMA R7, -RZ, RZ, 0, 1.847743988037109375e-06 ;  /* 0x0000001fff077435 */ /* 0x001fe200000001ff */
[----:B-1----:R-:W-:Y:S01]  /*0b90*/  FADD.FTZ R6, R6, R3 ;  /* 0x0000000306067221 */ /* 0x002fe20000010000 */
[----:B------:R-:W-:Y:S01]  /*0ba0*/  MOV R4, 0xbe0 ;  /* 0x00000be000047802 */ /* 0x000fe20000000f00 */
[----:B------:R-:W-:Y:S02]  /*0bb0*/  IMAD.MOV.U32 R3, RZ, RZ, 0x2 ;  /* 0x00000002ff037424 */ /* 0x000fe400078e00ff */
[----:B------:R-:W-:Y:S02]  /*0bc0*/  IMAD.MOV.U32 R8, RZ, RZ, -0x1 ;  /* 0xffffffffff087424 */ /* 0x000fe400078e00ff */
[----:B------:R-:W-:Y:S05]  /*0bd0*/  CALL.REL.NOINC `($__internal_4_$__cuda_sm70_shflsync_down_p) ;  /* 0x0000008000007944 */ /* 0x000fea0003c00000 */
[----:B0-----:R-:W-:Y:S01]  /*0be0*/  HFMA2.MMA R7, -RZ, RZ, 0, 1.847743988037109375e-06 ;  /* 0x0000001fff077435 */ /* 0x001fe200000001ff */
[----:B-1----:R-:W-:Y:S01]  /*0bf0*/  FADD.FTZ R6, R6, R3 ;  /* 0x0000000306067221 */ /* 0x002fe20000010000 */
[----:B------:R-:W-:Y:S01]  /*0c00*/  MOV R3, 0x1 ;  /* 0x0000000100037802 */ /* 0x000fe20000000f00 */
[----:B------:R-:W-:Y:S01]  /*0c10*/  IMAD.MOV.U32 R8, RZ, RZ, -0x1 ;  /* 0xffffffffff087424 */ /* 0x000fe200078e00ff */
[----:B------:R-:W-:Y:S02]  /*0c20*/  MOV R4, 0xc40 ;  /* 0x00000c4000047802 */ /* 0x000fe40000000f00 */
[----:B------:R-:W-:Y:S05]  /*0c30*/  CALL.REL.NOINC `($__internal_4_$__cuda_sm70_shflsync_down_p) ;  /* 0x0000002000007944 */ /* 0x000fea0003c00000 */
[----:B-1----:R-:W-:Y:S01]  /*0c40*/  MOV R5, R3 ;  /* 0x0000000300057202 */ /* 0x002fe20000000f00 */
[----:B0-----:R-:W-:Y:S05]  /*0c50*/  BRA `(.L_x_70) ;  /* 0xfffffc7000007947 */ /* 0x001fea000383ffff */
        .weak           $__internal_4_$__cuda_sm70_shflsync_down_p
        .type           $__internal_4_$__cuda_sm70_shflsync_down_p,@function
        .size           $__internal_4_$__cuda_sm70_shflsync_down_p,(.L_x_178 - $__internal_4_$__cuda_sm70_shflsync_down_p)
$__internal_4_$__cuda_sm70_shflsync_down_p:
[----:B------:R-:W-:Y:S01]  /*0c60*/  HFMA2.MMA R5, -RZ, RZ, 0, 0 ;  /* 0x00000000ff057435 */ /* 0x000fe200000001ff */
[----:B------:R-:W-:Y:S04]  /*0c70*/  WARPSYNC R8 ;  /* 0x0000000800007348 */ /* 0x000fe80003800000 */
[----:B------:R0:W1:Y:S01]  /*0c80*/  SHFL.DOWN PT, R3, R6, R3, R7 ;  /* 0x0800000306037389 */ /* 0x00006200000e0007 */
[----:B------:R-:W-:Y:S05]  /*0c90*/  RET.REL.NODEC R4 `(_Z25multi_tensor_apply_kernelI18TensorListMetadataILi1EE20UnscaleL2NormFunctorIfEJPfS4_S4_biEEvlPViT_T0_DpT1_) ;  /* 0xfffff36004007950 */ /* 0x000fea0003c3ffff */
.L_x_71:
        /* <DEDUP_REMOVED lines=14> */
.L_x_178:


//--------------------- .text._Z25multi_tensor_apply_kernelI18TensorListMetadataILi1EE13L2NormFunctorIN3c108BFloat16EEJPfS6_biEEvlPViT_T0_DpT1_ --------------------------
	.section	.text._Z25multi_tensor_apply_kernelI18TensorListMetadataILi1EE13L2NormFunctorIN3c108BFloat16EEJPfS6_biEEvlPViT_T0_DpT1_,"ax",@progbits
	.sectioninfo	@"SHI_REGISTERS=24"
	.align	128
        .global         _Z25multi_tensor_apply_kernelI18TensorListMetadataILi1EE13L2NormFunctorIN3c108BFloat16EEJPfS6_biEEvlPViT_T0_DpT1_
        .type           _Z25multi_tensor_apply_kernelI18TensorListMetadataILi1EE13L2NormFunctorIN3c108BFloat16EEJPfS6_biEEvlPViT_T0_DpT1_,@function
        .size           _Z25multi_tensor_apply_kernelI18TensorListMetadataILi1EE13L2NormFunctorIN3c108BFloat16EEJPfS6_biEEvlPViT_T0_DpT1_,(.L_x_179 - _Z25multi_tensor_apply_kernelI18TensorListMetadataILi1EE13L2NormFunctorIN3c108BFloat16EEJPfS6_biEEvlPViT_T0_DpT1_)
        .other          _Z25multi_tensor_apply_kernelI18TensorListMetadataILi1EE13L2NormFunctorIN3c108BFloat16EEJPfS6_biEEvlPViT_T0_DpT1_,@"STO_CUDA_ENTRY STV_DEFAULT"
_Z25multi_tensor_apply_kernelI18TensorListMetadataILi1EE13L2NormFunctorIN3c108BFloat16EEJPfS6_biEEvlPViT_T0_DpT1_:
.text._Z25multi_tensor_apply_kernelI18TensorListMetadataILi1EE13L2NormFunctorIN3c108BFloat16EEJPfS6_biEEvlPViT_T0_DpT1_:
        /* <DEDUP_REMOVED lines=23> */
[----:B------:R-:W-:Y:S02]  /*0170*/  IMAD.MOV.U32 R16, RZ, RZ, RZ ;  /* 0x000000ffff107224 */ /* 0x000fe400078e00ff */
[----:B------:R-:W-:Y:S01]  /*0180*/  IMAD.MOV.U32 R13, RZ, RZ, RZ ;  /* 0x000000ffff0d7224 */ /* 0x000fe200078e00ff */
[----:B0-----:R-:W-:-:S04]  /*0190*/  SHF.L.U32 R5, R9, 0x2, RZ ;  /* 0x0000000209057819 */ /* 0x001fc800000006ff */
[----:B------:R-:W-:-:S04]  /*01a0*/  ISETP.GE.AND P0, PT, R5, c[0x0][0x160], PT ;  /* 0x0000580005007a0c */ /* 0x000fc80003f06270 */
[----:B------:R-:W-:-:S13]  /*01b0*/  ISETP.GE.OR P0, PT, R5, R12, P0 ;  /* 0x0000000c0500720c */ /* 0x000fda0000706670 */
[----:B------:R-:W-:Y:S05]  /*01c0*/  @P0 BRA `(.L_x_74) ;  /* 0x0000012000000947 */ /* 0x000fea0003800000 */
[----:B------:R-:W-:Y:S02]  /*01d0*/  HFMA2.MMA R15, -RZ, RZ, 0, 0 ;  /* 0x00000000ff0f7435 */ /* 0x000fe400000001ff */
.L_x_75:
[----:B------:R-:W-:-:S06]  /*01e0*/  IMAD.WIDE R4, R9, 0x8, R2 ;  /* 0x0000000809047825 */ /* 0x000fcc00078e0202 */
[----:B------:R-:W2:Y:S01]  /*01f0*/  LDG.E.64 R4, [R4.64] ;  /* 0x0000000604047981 */ /* 0x000ea2000c1e1b00 */
[----:B------:R-:W-:-:S05]  /*0200*/  IADD3 R9, R9, c[0x0][0x0], RZ ;  /* 0x0000000009097a10 */ /* 0x000fca0007ffe0ff */
[----:B------:R-:W-:-:S05]  /*0210*/  IMAD.SHL.U32 R11, R9, 0x4, RZ ;  /* 0x00000004090b7824 */ /* 0x000fca00078e00ff */
[C---:B------:R-:W-:Y:S02]  /*0220*/  ISETP.GE.AND P0, PT, R11.reuse, c[0x0][0x160], PT ;  /* 0x000058000b007a0c */ /* 0x040fe40003f06270 */
[----:B------:R-:W-:Y:S02]  /*0230*/  ISETP.LT.AND P1, PT, R11, R12, PT ;  /* 0x0000000c0b00720c */ /* 0x000fe40003f21270 */
[--C-:B--2---:R-:W-:Y:S02]  /*0240*/  SHF.R.U64 R10, R4, 0x10, R5.reuse ;  /* 0x00000010040a7819 */ /* 0x104fe40000001205 */
[----:B------:R-:W-:Y:S02]  /*0250*/  PRMT R11, RZ, 0x5410, R4 ;  /* 0x00005410ff0b7816 */ /* 0x000fe40000000004 */
[----:B------:R-:W-:Y:S02]  /*0260*/  PRMT R4, RZ, 0x5410, R10 ;  /* 0x00005410ff047816 */ /* 0x000fe4000000000a */
[--C-:B------:R-:W-:Y:S01]  /*0270*/  SHF.R.U32.HI R8, RZ, 0x10, R5.reuse ;  /* 0x00000010ff087819 */ /* 0x100fe20000011605 */
[----:B------:R-:W-:Y:S01]  /*0280*/  FFMA.FTZ R14, R11, R11, R14 ;  /* 0x0000000b0b0e7223 */ /* 0x000fe2000001000e */
[----:B------:R-:W-:Y:S01]  /*0290*/  PRMT R5, RZ, 0x5410, R5 ;  /* 0x00005410ff057816 */ /* 0x000fe20000000005 */
[----:B------:R-:W-:Y:S01]  /*02a0*/  FFMA.FTZ R13, R4, R4, R13 ;  /* 0x00000004040d7223 */ /* 0x000fe2000001000d */
[----:B------:R-:W-:-:S03]  /*02b0*/  PRMT R4, RZ, 0x5410, R8 ;  /* 0x00005410ff047816 */ /* 0x000fc60000000008 */
[----:B------:R-:W-:Y:S02]  /*02c0*/  FFMA.FTZ R16, R5, R5, R16 ;  /* 0x0000000505107223 */ /* 0x000fe40000010010 */
[----:B------:R-:W-:Y:S01]  /*02d0*/  FFMA.FTZ R15, R4, R4, R15 ;  /* 0x00000004040f7223 */ /* 0x000fe2000001000f */
[----:B------:R-:W-:Y:S05]  /*02e0*/  @!P0 BRA P1, `(.L_x_75) ;  /* 0xfffffef000008947 */ /* 0x000fea000083ffff */
.L_x_74:
[----:B------:R-:W-:Y:S05]  /*02f0*/  BSYNC B0 ;  /* 0x0000000000007941 */ /* 0x000fea0003800000 */
.L_x_73:
[----:B------:R-:W-:Y:S05]  /*0300*/  BRA `(.L_x_76) ;  /* 0x000002c000007947 */ /* 0x000fea0003800000 */
.L_x_72:
[----:B------:R-:W-:-:S04]  /*0310*/  ISETP.LT.AND P0, PT, RZ, c[0x0][0x160], PT ;  /* 0x00005800ff007a0c */ /* 0x000fc80003f01270 */
[----:B------:R-:W-:-:S13]  /*0320*/  ISETP.GT.AND P0, PT, R12, RZ, P0 ;  /* 0x000000ff0c00720c */ /* 0x000fda0000704270 */
[----:B------:R-:W-:Y:S01]  /*0330*/  @!P0 CS2R R14, SRZ ;  /* 0x00000000000e8805 */ /* 0x000fe2000001ff00 */
[----:B------:R-:W-:Y:S01]  /*0340*/  @!P0 IMAD.MOV.U32 R16, RZ, RZ, RZ ;  /* 0x000000ffff108224 */ /* 0x000fe200078e00ff */
[----:B------:R-:W-:Y:S01]  /*0350*/  @!P0 MOV R13, RZ ;  /* 0x000000ff000d8202 */ /* 0x000fe20000000f00 */
[----:B------:R-:W-:Y:S05]  /*0360*/  @!P0 BRA `(.L_x_76) ;  /* 0x0000026000008947 */ /* 0x000fea0003800000 */
[----:B------:R-:W0:Y:S01]  /*0370*/  S2R R17, SR_TID.X ;  /* 0x0000000000117919 */ /* 0x000e220000002100 */
[----:B------:R-:W-:Y:S01]  /*0380*/  IMAD.MOV.U32 R18, RZ, RZ, RZ ;  /* 0x000000ffff127224 */ /* 0x000fe200078e00ff */
[----:B------:R-:W-:Y:S01]  /*0390*/  CS2R R14, SRZ ;  /* 0x00000000000e7805 */ /* 0x000fe2000001ff00 */
[----:B------:R-:W-:Y:S01]  /*03a0*/  IMAD.MOV.U32 R16, RZ, RZ, RZ ;  /* 0x000000ffff107224 */ /* 0x000fe200078e00ff */
[----:B------:R-:W-:Y:S02]  /*03b0*/  MOV R13, RZ ;  /* 0x000000ff000d7202 */ /* 0x000fe40000000f00 */
.L_x_77:
[----:B0-----:R-:W-:-:S05]  /*03c0*/  IMAD.IADD R21, R17, 0x1, R18 ;  /* 0x0000000111157824 */ /* 0x001fca00078e0212 */
[C---:B------:R-:W-:Y:S02]  /*03d0*/  ISETP.GE.AND P0, PT, R21.reuse, c[0x0][0x160], PT ;  /* 0x0000580015007a0c */ /* 0x040fe40003f06270 */
[C---:B------:R-:W-:Y:S02]  /*03e0*/  IADD3 R5, R21.reuse, c[0x0][0x0], RZ ;  /* 0x0000000015057a10 */ /* 0x040fe40007ffe0ff */
[----:B------:R-:W-:Y:S02]  /*03f0*/  ISETP.GE.OR P0, PT, R21, R12, P0 ;  /* 0x0000000c1500720c */ /* 0x000fe40000706670 */
[C---:B------:R-:W-:Y:S02]  /*0400*/  IADD3 R9, R5.reuse, c[0x0][0x0], RZ ;  /* 0x0000000005097a10 */ /* 0x040fe40007ffe0ff */
[----:B------:R-:W-:Y:S02]  /*0410*/  ISETP.GE.AND P1, PT, R5, c[0x0][0x160], PT ;  /* 0x0000580005007a0c */ /* 0x000fe40003f26270 */
[----:B------:R-:W-:-:S02]  /*0420*/  IADD3 R11, R9, c[0x0][0x0], RZ ;  /* 0x00000000090b7a10 */ /* 0x000fc40007ffe0ff */
[----:B------:R-:W-:Y:S02]  /*0430*/  ISETP.GE.AND P2, PT, R9, c[0x0][0x160], PT ;  /* 0x0000580009007a0c */ /* 0x000fe40003f46270 */
[----:B------:R-:W-:Y:S02]  /*0440*/  ISETP.GE.AND P3, PT, R11, c[0x0][0x160], PT ;  /* 0x000058000b007a0c */ /* 0x000fe40003f66270 */
[-C--:B------:R-:W-:Y:S01]  /*0450*/  ISETP.GE.OR P1, PT, R5, R12.reuse, P1 ;  /* 0x0000000c0500720c */ /* 0x080fe20000f26670 */
[----:B------:R-:W-:Y:S01]  /*0460*/  @!P0 IMAD.WIDE R20, R21, 0x2, R2 ;  /* 0x0000000215148825 */ /* 0x000fe200078e0202 */
[-C--:B------:R-:W-:Y:S02]  /*0470*/  ISETP.GE.OR P2, PT, R9, R12.reuse, P2 ;  /* 0x0000000c0900720c */ /* 0x080fe40001746670 */
[----:B------:R-:W-:-:S03]  /*0480*/  ISETP.GE.OR P3, PT, R11, R12, P3 ;  /* 0x0000000c0b00720c */ /* 0x000fc60001f66670 */
[----:B------:R-:W2:Y:S06]  /*0490*/  @!P0 LDG.E.U16 R20, [R20.64] ;  /* 0x0000000614148981 */ /* 0x000eac000c1e1500 */
[----:B------:R-:W-:-:S04]  /*04a0*/  @!P1 IMAD.WIDE R4, R5, 0x2, R2 ;  /* 0x0000000205049825 */ /* 0x000fc800078e0202 */
[--C-:B------:R-:W-:Y:S02]  /*04b0*/  @!P2 IMAD.WIDE R8, R9, 0x2, R2.reuse ;  /* 0x000000020908a825 */ /* 0x100fe400078e0202 */
[----:B------:R2:W3:Y:S02]  /*04c0*/  @!P1 LDG.E.U16 R4, [R4.64] ;  /* 0x0000000604049981 */ /* 0x0004e4000c1e1500 */
[----:B------:R-:W-:Y:S02]  /*04d0*/  @!P3 IMAD.WIDE R10, R11, 0x2, R2 ;  /* 0x000000020b0ab825 */ /* 0x000fe400078e0202 */
[----:B------:R-:W4:Y:S04]  /*04e0*/  @!P2 LDG.E.U16 R8, [R8.64] ;  /* 0x000000060808a981 */ /* 0x000f28000c1e1500 */
[----:B------:R-:W5:Y:S01]  /*04f0*/  @!P3 LDG.E.U16 R10, [R10.64] ;  /* 0x000000060a0ab981 */ /* 0x000f62000c1e1500 */
[----:B------:R-:W-:-:S05]  /*0500*/  IMAD.MOV.U32 R19, RZ, RZ, c[0x0][0x0] ;  /* 0x00000000ff137624 */ /* 0x000fca00078e00ff */
[----:B------:R-:W-:-:S04]  /*0510*/  LEA R18, R19, R18, 0x2 ;  /* 0x0000001213127211 */ /* 0x000fc800078e10ff */
[----:B------:R-:W-:Y:S02]  /*0520*/  ISETP.LT.AND P4, PT, R18, R12, PT ;  /* 0x0000000c1200720c */ /* 0x000fe40003f81270 */
[----:B--2---:R-:W-:-:S05]  /*0530*/  @!P0 PRMT R5, RZ, 0x5410, R20 ;  /* 0x00005410ff058816 */ /* 0x004fca0000000014 */
[----:B------:R-:W-:Y:S01]  /*0540*/  @!P0 FFMA.FTZ R14, R5, R5, R14 ;  /* 0x00000005050e8223 */ /* 0x000fe2000001000e */
[----:B------:R-:W-:Y:S02]  /*0550*/  ISETP.GE.AND P0, PT, R18, c[0x0][0x160], PT ;  /* 0x0000580012007a0c */ /* 0x000fe40003f06270 */
[----:B---3--:R-:W-:Y:S02]  /*0560*/  @!P1 PRMT R4, RZ, 0x5410, R4 ;  /* 0x00005410ff049816 */ /* 0x008fe40000000004 */
[----:B----4-:R-:W-:Y:S02]  /*0570*/  @!P2 PRMT R5, RZ, 0x5410, R8 ;  /* 0x00005410ff05a816 */ /* 0x010fe40000000008 */
[----:B-----5:R-:W-:Y:S01]  /*0580*/  @!P3 PRMT R10, RZ, 0x5410, R10 ;  /* 0x00005410ff0ab816 */ /* 0x020fe2000000000a */
[----:B------:R-:W-:Y:S02]  /*0590*/  @!P1 FFMA.FTZ R13, R4, R4, R13 ;  /* 0x00000004040d9223 */ /* 0x000fe4000001000d */
[----:B------:R-:W-:-:S02]  /*05a0*/  @!P2 FFMA.FTZ R16, R5, R5, R16 ;  /* 0x000000050510a223 */ /* 0x000fc40000010010 */
[----:B------:R-:W-:Y:S02]  /*05b0*/  @!P3 FFMA.FTZ R15, R10, R10, R15 ;  /* 0x0000000a0a0fb223 */ /* 0x000fe4000001000f */
[----:B------:R-:W-:Y:S05]  /*05c0*/  @!P0 BRA P4, `(.L_x_77) ;  /* 0xfffffdf000008947 */ /* 0x000fea000203ffff */
.L_x_76:
[----:B------:R-:W0:Y:S01]  /*05d0*/  S2R R3, SR_TID.Y ;  /* 0x0000000000037919 */ /* 0x000e220000002200 */
[----:B------:R-:W-:Y:S02]  /*05e0*/  IMAD.MOV.U32 R5, RZ, RZ, c[0x0][0x0] ;  /* 0x00000000ff057624 */ /* 0x000fe400078e00ff */
[----:B------:R-:W-:Y:S01]  /*05f0*/  FADD.FTZ R14, RZ, R14 ;  /* 0x0000000eff0e7221 */ /* 0x000fe20000010000 */
[----:B------:R-:W0:Y:S01]  /*0600*/  S2R R2, SR_TID.X ;  /* 0x0000000000027919 */ /* 0x000e220000002100 */
[----:B------:R-:W-:Y:S02]  /*0610*/  IMAD R5, R5, c[0x0][0x4], RZ ;  /* 0x0000010005057a24 */ /* 0x000fe400078e02ff */
[----:B------:R-:W-:-:S03]  /*0620*/  FADD.FTZ R13, R14, R13 ;  /* 0x0000000d0e0d7221 */ /* 0x000fc60000010000 */
[----:B------:R-:W-:Y:S01]  /*0630*/  ISETP.GE.AND P2, PT, R5, 0x40, PT ;  /* 0x000000400500780c */ /* 0x000fe20003f46270 */
        /* <DEDUP_REMOVED lines=9> */
.L_x_79:
        /* <DEDUP_REMOVED lines=11> */
.L_x_78:
[----:B0-----:R-:W-:Y:S05]  /*0780*/  @P1 BRA `(.L_x_80) ;  /* 0x000000f000001947 */ /* 0x001fea0003800000 */
[----:B------:R-:W-:Y:S04]  /*0790*/  @P2 LDS R4, [R3.X4] ;  /* 0x0000000003042984 */ /* 0x000fe80000004800 */
[----:B------:R-:W0:Y:S02]  /*07a0*/  @P2 LDS R5, [R3.X4+0x80] ;  /* 0x0000800003052984 */ /* 0x000e240000004800 */
[----:B0-----:R-:W-:Y:S01]  /*07b0*/  @P2 FADD.FTZ R16, R4, R5 ;  /* 0x0000000504102221 */ /* 0x001fe20000010000 */
[----:B------:R-:W-:Y:S05]  /*07c0*/  BRA.DIV ~URZ, `(.L_x_81) ;  /* 0x000002227f007947 */ /* 0x000fea000b800000 */
[----:B------:R0:W1:Y:S02]  /*07d0*/  SHFL.DOWN PT, R3, R16, 0x10, 0x1f ;  /* 0x0a001f0010037f89 */ /* 0x00006400000e0000 */
.L_x_83:
        /* <DEDUP_REMOVED lines=9> */
.L_x_84:
[----:B-1----:R-:W-:Y:S02]  /*0870*/  FADD.FTZ R13, R5, R8 ;  /* 0x00000008050d7221 */ /* 0x002fe40000010000 */
.L_x_80:
        /* <DEDUP_REMOVED lines=23> */
.L_x_81:
[----:B------:R-:W-:Y:S01]  /*09f0*/  MOV R8, R16 ;  /* 0x0000001000087202 */ /* 0x000fe20000000f00 */
[----:B------:R-:W-:Y:S01]  /*0a00*/  IMAD.MOV.U32 R3, RZ, RZ, 0x10 ;  /* 0x00000010ff037424 */ /* 0x000fe200078e00ff */
[----:B------:R-:W-:Y:S01]  /*0a10*/  MOV R10, 0xffffffff ;  /* 0xffffffff000a7802 */ /* 0x000fe20000000f00 */
[----:B------:R-:W-:Y:S01]  /*0a20*/  IMAD.MOV.U32 R9, RZ, RZ, 0x1f ;  /* 0x0000001fff097424 */ /* 0x000fe200078e00ff */
[----:B------:R-:W-:Y:S02]  /*0a30*/  MOV R4, 0xa50 ;  /* 0x00000a5000047802 */ /* 0x000fe40000000f00 */
[----:B------:R-:W-:Y:S05]  /*0a40*/  CALL.REL.NOINC `($__internal_5_$__cuda_sm70_shflsync_down_p) ;  /* 0x000001b000007944 */ /* 0x000fea0003c00000 */
[----:B01----:R-:W-:Y:S05]  /*0a50*/  BRA `(.L_x_83) ;  /* 0xfffffd8000007947 */ /* 0x003fea000383ffff */
.L_x_82:
[----:B------:R-:W-:Y:S01]  /*0a60*/  HFMA2.MMA R9, -RZ, RZ, 0, 1.847743988037109375e-06 ;  /* 0x0000001fff097435 */ /* 0x000fe200000001ff */
[----:B------:R-:W-:Y:S01]  /*0a70*/  IMAD.MOV.U32 R8, RZ, RZ, R16 ;  /* 0x000000ffff087224 */ /* 0x000fe200078e0010 */
[----:B------:R-:W-:Y:S01]  /*0a80*/  MOV R4, 0xac0 ;  /* 0x00000ac000047802 */ /* 0x000fe20000000f00 */
[----:B------:R-:W-:Y:S02]  /*0a90*/  IMAD.MOV.U32 R3, RZ, RZ, 0x8 ;  /* 0x00000008ff037424 */ /* 0x000fe400078e00ff */
[----:B------:R-:W-:-:S02]  /*0aa0*/  IMAD.MOV.U32 R10, RZ, RZ, -0x1 ;  /* 0xffffffffff0a7424 */ /* 0x000fc400078e00ff */
[----:B------:R-:W-:Y:S05]  /*0ab0*/  CALL.REL.NOINC `($__internal_5_$__cuda_sm70_shflsync_down_p) ;  /* 0x0000014000007944 */ /* 0x000fea0003c00000 */
[----:B01----:R-:W-:Y:S01]  /*0ac0*/  FADD.FTZ R8, R16, R3 ;  /* 0x0000000310087221 */ /* 0x003fe20000010000 */
[----:B------:R-:W-:Y:S01]  /*0ad0*/  MOV R9, 0x1f ;  /* 0x0000001f00097802 */ /* 0x000fe20000000f00 */
[----:B------:R-:W-:Y:S01]  /*0ae0*/  IMAD.MOV.U32 R3, RZ, RZ, 0x4 ;  /* 0x00000004ff037424 */ /* 0x000fe200078e00ff */
[----:B------:R-:W-:Y:S01]  /*0af0*/  MOV R4, 0xb20 ;  /* 0x00000b2000047802 */ /* 0x000fe20000000f00 */
[----:B------:R-:W-:-:S02]  /*0b00*/  IMAD.MOV.U32 R10, RZ, RZ, -0x1 ;  /* 0xffffffffff0a7424 */ /* 0x000fc400078e00ff */
[----:B------:R-:W-:Y:S05]  /*0b10*/  CALL.REL.NOINC `($__internal_5_$__cuda_sm70_shflsync_down_p) ;  /* 0x000000e000007944 */ /* 0x000fea0003c00000 */
[----:B0-----:R-:W-:Y:S01]  /*0b20*/  HFMA2.MMA R9, -RZ, RZ, 0, 1.847743988037109375e-06 ;  /* 0x0000001fff097435 */ /* 0x001fe200000001ff */
[----:B-1----:R-:W-:Y:S01]  /*0b30*/  FADD.FTZ R8, R8, R3 ;  /* 0x0000000308087221 */ /* 0x002fe20000010000 */
[----:B------:R-:W-:Y:S01]  /*0b40*/  MOV R4, 0xb80 ;  /* 0x00000b8000047802 */ /* 0x000fe20000000f00 */
[----:B------:R-:W-:-:S02]  /*0b50*/  IMAD.MOV.U32 R3, RZ, RZ, 0x2 ;  /* 0x00000002ff037424 */ /* 0x000fc400078e00ff */
[----:B------:R-:W-:Y:S02]  /*0b60*/  IMAD.MOV.U32 R10, RZ, RZ, -0x1 ;  /* 0xffffffffff0a7424 */ /* 0x000fe400078e00ff */
[----:B------:R-:W-:Y:S05]  /*0b70*/  CALL.REL.NOINC `($__internal_5_$__cuda_sm70_shflsync_down_p) ;  /* 0x0000008000007944 */ /* 0x000fea0003c00000 */
[----:B01----:R-:W-:Y:S01]  /*0b80*/  FADD.FTZ R8, R8, R3 ;  /* 0x0000000308087221 */ /* 0x003fe20000010000 */
[----:B------:R-:W-:Y:S01]  /*0b90*/  MOV R3, 0x1 ;  /* 0x0000000100037802 */ /* 0x000fe20000000f00 */
[----:B------:R-:W-:Y:S01]  /*0ba0*/  IMAD.MOV.U32 R9, RZ, RZ, 0x1f ;  /* 0x0000001fff097424 */ /* 0x000fe200078e00ff */
[----:B------:R-:W-:Y:S02]  /*0bb0*/  MOV R10, 0xffffffff ;  /* 0xffffffff000a7802 */ /* 0x000fe40000000f00 */
[----:B------:R-:W-:Y:S02]  /*0bc0*/  MOV R4, 0xbe0 ;  /* 0x00000be000047802 */ /* 0x000fe40000000f00 */
[----:B------:R-:W-:Y:S05]  /*0bd0*/  CALL.REL.NOINC `($__internal_5_$__cuda_sm70_shflsync_down_p) ;  /* 0x0000002000007944 */ /* 0x000fea0003c00000 */
[----:B-1----:R-:W-:Y:S01]  /*0be0*/  IMAD.MOV.U32 R5, RZ, RZ, R3 ;  /* 0x000000ffff057224 */ /* 0x002fe200078e0003 */
[----:B0-----:R-:W-:Y:S05]  /*0bf0*/  BRA `(.L_x_84) ;  /* 0xfffffc7000007947 */ /* 0x001fea000383ffff */
        .weak           $__internal_5_$__cuda_sm70_shflsync_down_p
        .type           $__internal_5_$__cuda_sm70_shflsync_down_p,@function
        .size           $__internal_5_$__cuda_sm70_shflsync_down_p,(.L_x_179 - $__internal_5_$__cuda_sm70_shflsync_down_p)
$__internal_5_$__cuda_sm70_shflsync_down_p:
[----:B------:R-:W-:Y:S01]  /*0c00*/  HFMA2.MMA R5, -RZ, RZ, 0, 0 ;  /* 0x00000000ff057435 */ /* 0x000fe200000001ff */
[----:B------:R-:W-:Y:S04]  /*0c10*/  WARPSYNC R10 ;  /* 0x0000000a00007348 */ /* 0x000fe80003800000 */
[----:B------:R0:W1:Y:S01]  /*0c20*/  SHFL.DOWN PT, R3, R8, R3, R9 ;  /* 0x0800000308037389 */ /* 0x00006200000e0009 */
[----:B------:R-:W-:Y:S05]  /*0c30*/  RET.REL.NODEC R4 `(_Z25multi_tensor_apply_kernelI18TensorListMetadataILi1EE13L2NormFunctorIN3c108BFloat16EEJPfS6_biEEvlPViT_T0_DpT1_) ;  /* 0xfffff3c004007950 */ /* 0x000fea0003c3ffff */
.L_x_85:
        /* <DEDUP_REMOVED lines=12> */
.L_x_179:


//--------------------- .text._Z25multi_tensor_apply_kernelI18TensorListMetadataILi1EE13L2NormFunctorIN3c104HalfEEJPfS6_biEEvlPViT_T0_DpT1_ --------------------------
	.section	.text._Z25multi_tensor_apply_kernelI18TensorListMetadataILi1EE13L2NormFunctorIN3c104HalfEEJPfS6_biEEvlPViT_T0_DpT1_,"ax",@progbits
	.sectioninfo	@"SHI_REGISTERS=26"
	.align	128
        .global         _Z25multi_tensor_apply_kernelI18TensorListMetadataILi1EE13L2NormFunctorIN3c104HalfEEJPfS6_biEEvlPViT_T0_DpT1_
        .type           _Z25multi_tensor_apply_kernelI18TensorListMetadataILi1EE13L2NormFunctorIN3c104HalfEEJPfS6_biEEvlPViT_T0_DpT1_,@function
        .size           _Z25multi_tensor_apply_kernelI18TensorListMetadataILi1EE13L2NormFunctorIN3c104HalfEEJPfS6_biEEvlPViT_T0_DpT1_,(.L_x_180 - _Z25multi_tensor_apply_kernelI18TensorListMetadataILi1EE13L2NormFunctorIN3c104HalfEEJPfS6_biEEvlPViT_T0_DpT1_)
        .other          _Z25multi_tensor_apply_kernelI18TensorListMetadataILi1EE13L2NormFunctorIN3c104HalfEEJPfS6_biEEvlPViT_T0_DpT1_,@"STO_CUDA_ENTRY STV_DEFAULT"
_Z25multi_tensor_apply_kernelI18TensorListMetadataILi1EE13L2NormFunctorIN3c104HalfEEJPfS6_biEEvlPViT_T0_DpT1_:
.text._Z25multi_tensor_apply_kernelI18TensorListMetadataILi1EE13L2NormFunctorIN3c104HalfEEJPfS6_biEEvlPViT_T0_DpT1_:
        /* <DEDUP_REMOVED lines=24> */
[----:B------:R-:W-:Y:S01]  /*0180*/  IMAD.MOV.U32 R18, RZ, RZ, RZ ;  /* 0x000000ffff127224 */ /* 0x000fe200078e00ff */
[----:B0-----:R-:W-:-:S04]  /*0190*/  SHF.L.U32 R5, R7, 0x2, RZ ;  /* 0x0000000207057819 */ /* 0x001fc800000006ff */
[----:B------:R-:W-:-:S04]  /*01a0*/  ISETP.GE.AND P0, PT, R5, c[0x0][0x160], PT ;  /* 0x0000580005007a0c */ /* 0x000fc80003f06270 */
[----:B------:R-:W-:-:S13]  /*01b0*/  ISETP.GE.OR P0, PT, R5, R14, P0 ;  /* 0x0000000e0500720c */ /* 0x000fda0000706670 */
[----:B------:R-:W-:Y:S05]  /*01c0*/  @P0 BRA `(.L_x_88) ;  /* 0x0000012000000947 */ /* 0x000fea0003800000 */
[----:B------:R-:W-:Y:S02]  /*01d0*/  HFMA2.MMA R15, -RZ, RZ, 0, 0 ;  /* 0x00000000ff0f7435 */ /* 0x000fe400000001ff */
.L_x_89:
        /* <DEDUP_REMOVED lines=11> */
[----:B------:R-:W-:Y:S01]  /*0290*/  FFMA.FTZ R18, R9, R9, R18 ;  /* 0x0000000909127223 */ /* 0x000fe20000010012 */
[----:B------:R-:W-:Y:S01]  /*02a0*/  HADD2.F32 R8, -RZ, R8.H0_H0 ;  /* 0x20000008ff087230 */ /* 0x000fe20000004100 */
[----:B------:R-:W-:-:S02]  /*02b0*/  FFMA.FTZ R16, R11, R11, R16 ;  /* 0x0000000b0b107223 */ /* 0x000fc40000010010 */
[----:B------:R-:W-:Y:S02]  /*02c0*/  FFMA.FTZ R17, R6, R6, R17 ;  /* 0x0000000606117223 */ /* 0x000fe40000010011 */
[----:B------:R-:W-:Y:S01]  /*02d0*/  FFMA.FTZ R15, R8, R8, R15 ;  /* 0x00000008080f7223 */ /* 0x000fe2000001000f */
[----:B------:R-:W-:Y:S05]  /*02e0*/  @!P0 BRA P1, `(.L_x_89) ;  /* 0xfffffef000008947 */ /* 0x000fea000083ffff */
.L_x_88:
[----:B------:R-:W-:Y:S05]  /*02f0*/  BSYNC B0 ;  /* 0x0000000000007941 */ /* 0x000fea0003800000 */
.L_x_87:
[----:B------:R-:W-:Y:S05]  /*0300*/  BRA `(.L_x_90) ;  /* 0x000002c000007947 */ /* 0x000fea0003800000 */
.L_x_86:
[----:B------:R-:W-:-:S04]  /*0310*/  ISETP.LT.AND P0, PT, RZ, c[0x0][0x160], PT ;  /* 0x00005800ff007a0c */ /* 0x000fc80003f01270 */
[----:B------:R-:W-:-:S13]  /*0320*/  ISETP.GT.AND P0, PT, R14, RZ, P0 ;  /* 0x000000ff0e00720c */ /* 0x000fda0000704270 */
[----:B------:R-:W-:Y:S01]  /*0330*/  @!P0 IMAD.MOV.U32 R15, RZ, RZ, RZ ;  /* 0x000000ffff0f8224 */ /* 0x000fe200078e00ff */
[----:B------:R-:W-:Y:S01]  /*0340*/  @!P0 CS2R R16, SRZ ;  /* 0x0000000000108805 */ /* 0x000fe2000001ff00 */
[----:B------:R-:W-:Y:S01]  /*0350*/  @!P0 MOV R18, RZ ;  /* 0x000000ff00128202 */ /* 0x000fe20000000f00 */
[----:B------:R-:W-:Y:S05]  /*0360*/  @!P0 BRA `(.L_x_90) ;  /* 0x0000026000008947 */ /* 0x000fea0003800000 */
[----:B------:R-:W0:Y:S01]  /*0370*/  S2R R19, SR_TID.X ;  /* 0x0000000000137919 */ /* 0x000e220000002100 */
[----:B------:R-:W-:Y:S01]  /*0380*/  IMAD.MOV.U32 R20, RZ, RZ, RZ ;  /* 0x000000ffff147224 */ /* 0x000fe200078e00ff */
[----:B------:R-:W-:Y:S01]  /*0390*/  CS2R R16, SRZ ;  /* 0x0000000000107805 */ /* 0x000fe2000001ff00 */
[----:B------:R-:W-:Y:S01]  /*03a0*/  IMAD.MOV.U32 R15, RZ, RZ, RZ ;  /* 0x000000ffff0f7224 */ /* 0x000fe200078e00ff */
[----:B------:R-:W-:Y:S02]  /*03b0*/  MOV R18, RZ ;  /* 0x000000ff00127202 */ /* 0x000fe40000000f00 */
.L_x_91:
        /* <DEDUP_REMOVED lines=20> */
[----:B------:R-:W-:-:S05]  /*0500*/  MOV R21, c[0x0][0x0] ;  /* 0x0000000000157a02 */ /* 0x000fca0000000f00 */
[----:B------:R-:W-:-:S05]  /*0510*/  IMAD R20, R21, 0x4, R20 ;  /* 0x0000000415147824 */ /* 0x000fca00078e0214 */
[C---:B------:R-:W-:Y:S02]  /*0520*/  ISETP.GE.AND P4, PT, R20.reuse, c[0x0][0x160], PT ;  /* 0x0000580014007a0c */ /* 0x040fe40003f86270 */
[----:B------:R-:W-:Y:S01]  /*0530*/  ISETP.LT.AND P5, PT, R20, R14, PT ;  /* 0x0000000e1400720c */ /* 0x000fe20003fa1270 */
[----:B--2---:R-:W-:Y:S02]  /*0540*/  @!P1 HADD2.F32 R21, -RZ, R4.H0_H0 ;  /* 0x20000004ff159230 */ /* 0x004fe40000004100 */
[----:B---3--:R-:W-:Y:S02]  /*0550*/  @!P2 HADD2.F32 R22, -RZ, R6.H0_H0 ;  /* 0x20000006ff16a230 */ /* 0x008fe40000004100 */
[----:B----4-:R-:W-:Y:S02]  /*0560*/  @!P3 HADD2.F32 R23, -RZ, R8.H0_H0 ;  /* 0x20000008ff17b230 */ /* 0x010fe40000004100 */
[----:B-----5:R-:W-:Y:S01]  /*0570*/  @!P0 HADD2.F32 R4, -RZ, R10.H0_H0 ;  /* 0x2000000aff048230 */ /* 0x020fe20000004100 */
[----:B------:R-:W-:-:S02]  /*0580*/  @!P1 FFMA.FTZ R18, R21, R21, R18 ;  /* 0x0000001515129223 */ /* 0x000fc40000010012 */
[----:B------:R-:W-:Y:S02]  /*0590*/  @!P2 FFMA.FTZ R17, R22, R22, R17 ;  /* 0x000000161611a223 */ /* 0x000fe40000010011 */
[----:B------:R-:W-:Y:S02]  /*05a0*/  @!P3 FFMA.FTZ R16, R23, R23, R16 ;  /* 0x000000171710b223 */ /* 0x000fe40000010010 */
[----:B------:R-:W-:Y:S01]  /*05b0*/  @!P0 FFMA.FTZ R15, R4, R4, R15 ;  /* 0x00000004040f8223 */ /* 0x000fe2000001000f */
[----:B------:R-:W-:Y:S05]  /*05c0*/  @!P4 BRA P5, `(.L_x_91) ;  /* 0xfffffdf00000c947 */ /* 0x000fea000283ffff */
.L_x_90:
[----:B------:R-:W0:Y:S01]  /*05d0*/  S2R R3, SR_TID.Y ;  /* 0x0000000000037919 */ /* 0x000e220000002200 */
[----:B------:R-:W-:Y:S01]  /*05e0*/  MOV R5, c[0x0][0x0] ;  /* 0x0000000000057a02 */ /* 0x000fe20000000f00 */
[----:B------:R-:W-:Y:S02]  /*05f0*/  FADD.FTZ R18, RZ, R18 ;  /* 0x00000012ff127221 */ /* 0x000fe40000010000 */
[----:B------:R-:W0:Y:S02]  /*0600*/  S2R R2, SR_TID.X ;  /* 0x0000000000027919 */ /* 0x000e240000002100 */
[----:B------:R-:W-:-:S02]  /*0610*/  IMAD R5, R5, c[0x0][0x4], RZ ;  /* 0x0000010005057a24 */ /* 0x000fc400078e02ff */
        /* <DEDUP_REMOVED lines=11> */
.L_x_93:
        /* <DEDUP_REMOVED lines=11> */
.L_x_92:
[----:B0-----:R-:W-:Y:S05]  /*0780*/  @P1 BRA `(.L_x_94) ;  /* 0x000000f000001947 */ /* 0x001fea0003800000 */
[----:B------:R-:W-:Y:S04]  /*0790*/  @P2 LDS R4, [R3.X4] ;  /* 0x0000000003042984 */ /* 0x000fe80000004800 */
[----:B------:R-:W0:Y:S02]  /*07a0*/  @P2 LDS R5, [R3.X4+0x80] ;  /* 0x0000800003052984 */ /* 0x000e240000004800 */
[----:B0-----:R-:W-:Y:S01]  /*07b0*/  @P2 FADD.FTZ R16, R4, R5 ;  /* 0x0000000504102221 */ /* 0x001fe20000010000 */
[----:B------:R-:W-:Y:S05]  /*07c0*/  BRA.DIV ~URZ, `(.L_x_95) ;  /* 0x000002227f007947 */ /* 0x000fea000b800000 */
[----:B------:R0:W1:Y:S02]  /*07d0*/  SHFL.DOWN PT, R3, R16, 0x10, 0x1f ;  /* 0x0a001f0010037f89 */ /* 0x00006400000e0000 */
.L_x_97:
        /* <DEDUP_REMOVED lines=9> */
.L_x_98:
[----:B-1----:R-:W-:Y:S02]  /*0870*/  FADD.FTZ R11, R5, R6 ;  /* 0x00000006050b7221 */ /* 0x002fe40000010000 */
.L_x_94:
        /* <DEDUP_REMOVED lines=23> */
.L_x_95:
[----:B------:R-:W-:Y:S01]  /*09f0*/  HFMA2.MMA R7, -RZ, RZ, 0, 1.847743988037109375e-06 ;  /* 0x0000001fff077435 */ /* 0x000fe200000001ff */
[----:B------:R-:W-:Y:S01]  /*0a00*/  MOV R6, R16 ;  /* 0x0000001000067202 */ /* 0x000fe20000000f00 */
[----:B------:R-:W-:Y:S01]  /*0a10*/  IMAD.MOV.U32 R3, RZ, RZ, 0x10 ;  /* 0x00000010ff037424 */ /* 0x000fe200078e00ff */
[----:B------:R-:W-:Y:S01]  /*0a20*/  MOV R4, 0xa50 ;  /* 0x00000a5000047802 */ /* 0x000fe20000000f00 */
[----:B------:R-:W-:Y:S02]  /*0a30*/  IMAD.MOV.U32 R8, RZ, RZ, -0x1 ;  /* 0xffffffffff087424 */ /* 0x000fe400078e00ff */
[----:B------:R-:W-:Y:S05]  /*0a40*/  CALL.REL.NOINC `($__internal_6_$__cuda_sm70_shflsync_down_p) ;  /* 0x000001b000007944 */ /* 0x000fea0003c00000 */
[----:B01----:R-:W-:Y:S05]  /*0a50*/  BRA `(.L_x_97) ;  /* 0xfffffd8000007947 */ /* 0x003fea000383ffff */
.L_x_96:
[----:B------:R-:W-:Y:S01]  /*0a60*/  HFMA2.MMA R7, -RZ, RZ, 0, 1.847743988037109375e-06 ;  /* 0x0000001fff077435 */ /* 0x000fe200000001ff */
[----:B------:R-:W-:Y:S01]  /*0a70*/  MOV R6, R16 ;  /* 0x0000001000067202 */ /* 0x000fe20000000f00 */
[----:B------:R-:W-:Y:S01]  /*0a80*/  IMAD.MOV.U32 R3, RZ, RZ, 0x8 ;  /* 0x00000008ff037424 */ /* 0x000fe200078e00ff */
[----:B------:R-:W-:Y:S01]  /*0a90*/  MOV R4, 0xac0 ;  /* 0x00000ac000047802 */ /* 0x000fe20000000f00 */
[----:B------:R-:W-:Y:S02]  /*0aa0*/  IMAD.MOV.U32 R8, RZ, RZ, -0x1 ;  /* 0xffffffffff087424 */ /* 0x000fe400078e00ff */
[----:B------:R-:W-:Y:S05]  /*0ab0*/  CALL.REL.NOINC `($__internal_6_$__cuda_sm70_shflsync_down_p) ;  /* 0x0000014000007944 */ /* 0x000fea0003c00000 */
[----:B01----:R-:W-:Y:S01]  /*0ac0*/  FADD.FTZ R6, R16, R3 ;  /* 0x0000000310067221 */ /* 0x003fe20000010000 */
[----:B------:R-:W-:Y:S01]  /*0ad0*/  MOV R3, 0x4 ;  /* 0x0000000400037802 */ /* 0x000fe20000000f00 */
[----:B------:R-:W-:Y:S01]  /*0ae0*/  IMAD.MOV.U32 R7, RZ, RZ, 0x1f ;  /* 0x0000001fff077424 */ /* 0x000fe200078e00ff */
[----:B------:R-:W-:-:S02]  /*0af0*/  MOV R8, 0xffffffff ;  /* 0xffffffff00087802 */ /* 0x000fc40000000f00 */
[----:B------:R-:W-:Y:S02]  /*0b00*/  MOV R4, 0xb20 ;  /* 0x00000b2000047802 */ /* 0x000fe40000000f00 */
[----:B------:R-:W-:Y:S05]  /*0b10*/  CALL.REL.NOINC `($__internal_6_$__cuda_sm70_shflsync_down_p) ;  /* 0x000000e000007944 */ /* 0x000fea0003c00000 */
[----:B0-----:R-:W-:Y:S01]  /*0b20*/  HFMA2.MMA R7, -RZ, RZ, 0, 1.847743988037109375e-06 ;  /* 0x0000001fff077435 */ /* 0x001fe200000001ff */
[----:B-1----:R-:W-:Y:S01]  /*0b30*/  FADD.FTZ R6, R6, R3 ;  /* 0x0000000306067221 */ /* 0x002fe20000010000 */
[----:B------:R-:W-:Y:S01]  /*0b40*/  MOV R4, 0xb80 ;  /* 0x00000b8000047802 */ /* 0x000fe20000000f00 */
[----:B------:R-:W-:Y:S02]  /*0b50*/  IMAD.MOV.U32 R3, RZ, RZ, 0x2 ;  /* 0x00000002ff037424 */ /* 0x000fe400078e00ff */
[----:B------:R-:W-:Y:S02]  /*0b60*/  IMAD.MOV.U32 R8, RZ, RZ, -0x1 ;  /* 0xffffffffff087424 */ /* 0x000fe400078e00ff */
[----:B------:R-:W-:Y:S05]  /*0b70*/  CALL.REL.NOINC `($__internal_6_$__cuda_sm70_shflsync_down_p) ;  /* 0x0000008000007944 */ /* 0x000fea0003c00000 */
[----:B01----:R-:W-:Y:S01]  /*0b80*/  FADD.FTZ R6, R6, R3 ;  /* 0x0000000306067221 */ /* 0x003fe20000010000 */
[----:B------:R-:W-:Y:S01]  /*0b90*/  MOV R3, 0x1 ;  /* 0x0000000100037802 */ /* 0x000fe20000000f00 */
[----:B------:R-:W-:Y:S01]  /*0ba0*/  IMAD.MOV.U32 R7, RZ, RZ, 0x1f ;  /* 0x0000001fff077424 */ /* 0x000fe200078e00ff */
[----:B------:R-:W-:Y:S02]  /*0bb0*/  MOV R8, 0xffffffff ;  /* 0xffffffff00087802 */ /* 0x000fe40000000f00 */
[----:B------:R-:W-:-:S02]  /*0bc0*/  MOV R4, 0xbe0 ;  /* 0x00000be000047802 */ /* 0x000fc40000000f00 */
[----:B------:R-:W-:Y:S05]  /*0bd0*/  CALL.REL.NOINC `($__internal_6_$__cuda_sm70_shflsync_down_p) ;  /* 0x0000002000007944 */ /* 0x000fea0003c00000 */
[----:B-1----:R-:W-:Y:S01]  /*0be0*/  IMAD.MOV.U32 R5, RZ, RZ, R3 ;  /* 0x000000ffff057224 */ /* 0x002fe200078e0003 */
[----:B0-----:R-:W-:Y:S05]  /*0bf0*/  BRA `(.L_x_98) ;  /* 0xfffffc7000007947 */ /* 0x001fea000383ffff */
        .weak           $__internal_6_$__cuda_sm70_shflsync_down_p
        .type           $__internal_6_$__cuda_sm70_shflsync_down_p,@function
        .size           $__internal_6_$__cuda_sm70_shflsync_down_p,(.L_x_180 - $__internal_6_$__cuda_sm70_shflsync_down_p)
$__internal_6_$__cuda_sm70_shflsync_down_p:
[----:B------:R-:W-:Y:S01]  /*0c00*/  HFMA2.MMA R5, -RZ, RZ, 0, 0 ;  /* 0x00000000ff057435 */ /* 0x000fe200000001ff */
[----:B------:R-:W-:Y:S04]  /*0c10*/  WARPSYNC R8 ;  /* 0x0000000800007348 */ /* 0x000fe80003800000 */
[----:B------:R0:W1:Y:S01]  /*0c20*/  SHFL.DOWN PT, R3, R6, R3, R7 ;  /* 0x0800000306037389 */ /* 0x00006200000e0007 */
[----:B------:R-:W-:Y:S05]  /*0c30*/  RET.REL.NODEC R4 `(_Z25multi_tensor_apply_kernelI18TensorListMetadataILi1EE13L2NormFunctorIN3c104HalfEEJPfS6_biEEvlPViT_T0_DpT1_) ;  /* 0xfffff3c004007950 */ /* 0x000fea0003c3ffff */
.L_x_99:
        /* <DEDUP_REMOVED lines=12> */
.L_x_180:


//--------------------- .text._Z25multi_tensor_apply_kernelI18TensorListMetadataILi1EE13L2NormFunctorIfEJPfS4_biEEvlPViT_T0_DpT1_ --------------------------
	.section	.text._Z25multi_tensor_apply_kernelI18TensorListMetadataILi1EE13L2NormFunctorIfEJPfS4_biEEvlPViT_T0_DpT1_,"ax",@progbits
	.sectioninfo	@"SHI_REGISTERS=26"
	.align	128
        .global         _Z25multi_tensor_apply_kernelI18TensorListMetadataILi1EE13L2NormFunctorIfEJPfS4_biEEvlPViT_T0_DpT1_
        .type           _Z25multi_tensor_apply_kernelI18TensorListMetadataILi1EE13L2NormFunctorIfEJPfS4_biEEvlPViT_T0_DpT1_,@function
        .size           _Z25multi_tensor_apply_kernelI18TensorListMetadataILi1EE13L2NormFunctorIfEJPfS4_biEEvlPViT_T0_DpT1_,(.L_x_181 - _Z25multi_tensor_apply_kernelI18TensorListMetadataILi1EE13L2NormFunctorIfEJPfS4_biEEvlPViT_T0_DpT1_)
        .other          _Z25multi_tensor_apply_kernelI18TensorListMetadataILi1EE13L2NormFunctorIfEJPfS4_biEEvlPViT_T0_DpT1_,@"STO_CUDA_ENTRY STV_DEFAULT"
_Z25multi_tensor_apply_kernelI18TensorListMetadataILi1EE13L2NormFunctorIfEJPfS4_biEEvlPViT_T0_DpT1_:
.text._Z25multi_tensor_apply_kernelI18TensorListMetadataILi1EE13L2NormFunctorIfEJPfS4_biEEvlPViT_T0_DpT1_:
        /* <DEDUP_REMOVED lines=24> */
[----:B------:R-:W-:Y:S02]  /*0180*/  IMAD.MOV.U32 R11, RZ, RZ, RZ ;  /* 0x000000ffff0b7224 */ /* 0x000fe400078e00ff */
[----:B------:R-:W-:Y:S01]  /*0190*/  IMAD.MOV.U32 R17, RZ, RZ, RZ ;  /* 0x000000ffff117224 */ /* 0x000fe200078e00ff */
[----:B0-----:R-:W-:-:S04]  /*01a0*/  SHF.L.U32 R5, R13, 0x2, RZ ;  /* 0x000000020d057819 */ /* 0x001fc800000006ff */
[----:B------:R-:W-:-:S04]  /*01b0*/  ISETP.GE.AND P0, PT, R5, c[0x0][0x160], PT ;  /* 0x0000580005007a0c */ /* 0x000fc80003f06270 */
[----:B------:R-:W-:-:S13]  /*01c0*/  ISETP.GE.OR P0, PT, R5, R10, P0 ;  /* 0x0000000a0500720c */ /* 0x000fda0000706670 */
[----:B------:R-:W-:Y:S05]  /*01d0*/  @P0 BRA `(.L_x_102) ;  /* 0x000000c000000947 */ /* 0x000fea0003800000 */
[----:B------:R-:W-:Y:S02]  /*01e0*/  HFMA2.MMA R19, -RZ, RZ, 0, 0 ;  /* 0x00000000ff137435 */ /* 0x000fe400000001ff */
.L_x_103:
[----:B------:R-:W-:-:S06]  /*01f0*/  IMAD.WIDE R4, R13, 0x10, R2 ;  /* 0x000000100d047825 */ /* 0x000fcc00078e0202 */
[----:B------:R-:W2:Y:S01]  /*0200*/  LDG.E.128 R4, [R4.64] ;  /* 0x0000000604047981 */ /* 0x000ea2000c1e1d00 */
[----:B------:R-:W-:-:S05]  /*0210*/  IADD3 R13, R13, c[0x0][0x0], RZ ;  /* 0x000000000d0d7a10 */ /* 0x000fca0007ffe0ff */
[----:B------:R-:W-:-:S05]  /*0220*/  IMAD.SHL.U32 R21, R13, 0x4, RZ ;  /* 0x000000040d157824 */ /* 0x000fca00078e00ff */
[C---:B------:R-:W-:Y:S02]  /*0230*/  ISETP.GE.AND P0, PT, R21.reuse, c[0x0][0x160], PT ;  /* 0x0000580015007a0c */ /* 0x040fe40003f06270 */
[----:B------:R-:W-:Y:S01]  /*0240*/  ISETP.LT.AND P1, PT, R21, R10, PT ;  /* 0x0000000a1500720c */ /* 0x000fe20003f21270 */
[----:B--2---:R-:W-:Y:S02]  /*0250*/  FFMA.FTZ R17, R4, R4, R17 ;  /* 0x0000000404117223 */ /* 0x004fe40000010011 */
[----:B------:R-:W-:Y:S02]  /*0260*/  FFMA.FTZ R15, R5, R5, R15 ;  /* 0x00000005050f7223 */ /* 0x000fe4000001000f */
[----:B------:R-:W-:Y:S02]  /*0270*/  FFMA.FTZ R11, R6, R6, R11 ;  /* 0x00000006060b7223 */ /* 0x000fe4000001000b */
[----:B------:R-:W-:-:S06]  /*0280*/  FFMA.FTZ R19, R7, R7, R19 ;  /* 0x0000000707137223 */ /* 0x000fcc0000010013 */
[----:B------:R-:W-:Y:S05]  /*0290*/  @!P0 BRA P1, `(.L_x_103) ;  /* 0xffffff5000008947 */ /* 0x000fea000083ffff */
.L_x_102:
[----:B------:R-:W-:Y:S05]  /*02a0*/  BSYNC B0 ;  /* 0x0000000000007941 */ /* 0x000fea0003800000 */
.L_x_101:
[----:B------:R-:W-:Y:S05]  /*02b0*/  BRA `(.L_x_104) ;  /* 0x000002a000007947 */ /* 0x000fea0003800000 */
.L_x_100:
[----:B------:R-:W-:-:S04]  /*02c0*/  ISETP.LT.AND P0, PT, RZ, c[0x0][0x160], PT ;  /* 0x00005800ff007a0c */ /* 0x000fc80003f01270 */
[----:B------:R-:W-:-:S13]  /*02d0*/  ISETP.GT.AND P0, PT, R10, RZ, P0 ;  /* 0x000000ff0a00720c */ /* 0x000fda0000704270 */
[----:B------:R-:W-:Y:S01]  /*02e0*/  @!P0 MOV R19, RZ ;  /* 0x000000ff00138202 */ /* 0x000fe20000000f00 */
[----:B------:R-:W-:Y:S01]  /*02f0*/  @!P0 IMAD.MOV.U32 R11, RZ, RZ, RZ ;  /* 0x000000ffff0b8224 */ /* 0x000fe200078e00ff */
[----:B------:R-:W-:Y:S01]  /*0300*/  @!P0 MOV R15, RZ ;  /* 0x000000ff000f8202 */ /* 0x000fe20000000f00 */
[----:B------:R-:W-:Y:S01]  /*0310*/  @!P0 IMAD.MOV.U32 R17, RZ, RZ, RZ ;  /* 0x000000ffff118224 */ /* 0x000fe200078e00ff */
[----:B------:R-:W-:Y:S05]  /*0320*/  @!P0 BRA `(.L_x_104) ;  /* 0x0000023000008947 */ /* 0x000fea0003800000 */
[----:B------:R-:W0:Y:S01]  /*0330*/  S2R R16, SR_TID.X ;  /* 0x0000000000107919 */ /* 0x000e220000002100 */
[----:B------:R-:W-:Y:S01]  /*0340*/  HFMA2.MMA R11, -RZ, RZ, 0, 0 ;  /* 0x00000000ff0b7435 */ /* 0x000fe200000001ff */
[----:B------:R-:W-:Y:S01]  /*0350*/  MOV R23, RZ ;  /* 0x000000ff00177202 */ /* 0x000fe20000000f00 */
[----:B------:R-:W-:Y:S01]  /*0360*/  IMAD.MOV.U32 R19, RZ, RZ, RZ ;  /* 0x000000ffff137224 */ /* 0x000fe200078e00ff */
[----:B------:R-:W-:Y:S01]  /*0370*/  MOV R17, RZ ;  /* 0x000000ff00117202 */ /* 0x000fe20000000f00 */
[----:B------:R-:W-:Y:S02]  /*0380*/  IMAD.MOV.U32 R15, RZ, RZ, RZ ;  /* 0x000000ffff0f7224 */ /* 0x000fe400078e00ff */
.L_x_105:
        /* <DEDUP_REMOVED lines=20> */
[----:B------:R-:W-:-:S05]  /*04d0*/  MOV R14, c[0x0][0x0] ;  /* 0x00000000000e7a02 */ /* 0x000fca0000000f00 */
[----:B------:R-:W-:-:S05]  /*04e0*/  IMAD R23, R14, 0x4, R23 ;  /* 0x000000040e177824 */ /* 0x000fca00078e0217 */
[C---:B------:R-:W-:Y:S02]  /*04f0*/  ISETP.GE.AND P4, PT, R23.reuse, c[0x0][0x160], PT ;  /* 0x0000580017007a0c */ /* 0x040fe40003f86270 */
[----:B------:R-:W-:Y:S01]  /*0500*/  ISETP.LT.AND P5, PT, R23, R10, PT ;  /* 0x0000000a1700720c */ /* 0x000fe20003fa1270 */
[----:B--2---:R-:W-:Y:S02]  /*0510*/  @!P1 FFMA.FTZ R17, R20, R20, R17 ;  /* 0x0000001414119223 */ /* 0x004fe40000010011 */
[----:B---3--:R-:W-:Y:S02]  /*0520*/  @!P2 FFMA.FTZ R15, R12, R12, R15 ;  /* 0x0000000c0c0fa223 */ /* 0x008fe4000001000f */
[----:B----4-:R-:W-:Y:S02]  /*0530*/  @!P3 FFMA.FTZ R11, R6, R6, R11 ;  /* 0x00000006060bb223 */ /* 0x010fe4000001000b */
[----:B-----5:R-:W-:-:S06]  /*0540*/  @!P0 FFMA.FTZ R19, R4, R4, R19 ;  /* 0x0000000404138223 */ /* 0x020fcc0000010013 */
[----:B------:R-:W-:Y:S05]  /*0550*/  @!P4 BRA P5, `(.L_x_105) ;  /* 0xfffffe300000c947 */ /* 0x000fea000283ffff */
.L_x_104:
        /* <DEDUP_REMOVED lines=16> */
.L_x_107:
        /* <DEDUP_REMOVED lines=11> */
.L_x_106:
[----:B0-----:R-:W-:Y:S05]  /*0710*/  @P1 BRA `(.L_x_108) ;  /* 0x000000f000001947 */ /* 0x001fea0003800000 */
[----:B------:R-:W-:Y:S04]  /*0720*/  @P2 LDS R4, [R3.X4] ;  /* 0x0000000003042984 */ /* 0x000fe80000004800 */
[----:B------:R-:W0:Y:S02]  /*0730*/  @P2 LDS R5, [R3.X4+0x80] ;  /* 0x0000800003052984 */ /* 0x000e240000004800 */
[----:B0-----:R-:W-:Y:S01]  /*0740*/  @P2 FADD.FTZ R6, R4, R5 ;  /* 0x0000000504062221 */ /* 0x001fe20000010000 */
[----:B------:R-:W-:Y:S05]  /*0750*/  BRA.DIV ~URZ, `(.L_x_109) ;  /* 0x000002227f007947 */ /* 0x000fea000b800000 */
[----:B------:R0:W1:Y:S02]  /*0760*/  SHFL.DOWN PT, R3, R6, 0x10, 0x1f ;  /* 0x0a001f0006037f89 */ /* 0x00006400000e0000 */
.L_x_111:
        /* <DEDUP_REMOVED lines=9> */
.L_x_112:
[----:B-1----:R-:W-:Y:S02]  /*0800*/  FADD.FTZ R13, R5, R6 ;  /* 0x00000006050d7221 */ /* 0x002fe40000010000 */
.L_x_108:
        /* <DEDUP_REMOVED lines=23> */
.L_x_109:
[----:B------:R-:W-:Y:S01]  /*0980*/  HFMA2.MMA R3, -RZ, RZ, 0, 9.5367431640625e-07 ;  /* 0x00000010ff037435 */ /* 0x000fe200000001ff */
[----:B------:R-:W-:Y:S01]  /*0990*/  IMAD.MOV.U32 R7, RZ, RZ, 0x1f ;  /* 0x0000001fff077424 */ /* 0x000fe200078e00ff */
[----:B------:R-:W-:Y:S02]  /*09a0*/  MOV R10, 0xffffffff ;  /* 0xffffffff000a7802 */ /* 0x000fe40000000f00 */
[----:B------:R-:W-:Y:S02]  /*09b0*/  MOV R4, 0x9d0 ;  /* 0x000009d000047802 */ /* 0x000fe40000000f00 */
[----:B------:R-:W-:Y:S05]  /*09c0*/  CALL.REL.NOINC `($__internal_7_$__cuda_sm70_shflsync_down_p) ;  /* 0x000001a000007944 */ /* 0x000fea0003c00000 */
[----:B01----:R-:W-:Y:S05]  /*09d0*/  BRA `(.L_x_111) ;  /* 0xfffffd9000007947 */ /* 0x003fea000383ffff */
.L_x_110:
[----:B------:R-:W-:Y:S01]  /*09e0*/  HFMA2.MMA R7, -RZ, RZ, 0, 1.847743988037109375e-06 ;  /* 0x0000001fff077435 */ /* 0x000fe200000001ff */
[----:B------:R-:W-:Y:S01]  /*09f0*/  IMAD.MOV.U32 R3, RZ, RZ, 0x8 ;  /* 0x00000008ff037424 */ /* 0x000fe200078e00ff */
[----:B------:R-:W-:Y:S01]  /*0a00*/  MOV R4, 0xa30 ;  /* 0x00000a3000047802 */ /* 0x000fe20000000f00 */
[----:B------:R-:W-:-:S03]  /*0a10*/  IMAD.MOV.U32 R10, RZ, RZ, -0x1 ;  /* 0xffffffffff0a7424 */ /* 0x000fc600078e00ff */
[----:B------:R-:W-:Y:S05]  /*0a20*/  CALL.REL.NOINC `($__internal_7_$__cuda_sm70_shflsync_down_p) ;  /* 0x0000014000007944 */ /* 0x000fea0003c00000 */
[----:B01----:R-:W-:Y:S01]  /*0a30*/  FADD.FTZ R6, R6, R3 ;  /* 0x0000000306067221 */ /* 0x003fe20000010000 */
[----:B------:R-:W-:Y:S01]  /*0a40*/  MOV R3, 0x4 ;  /* 0x0000000400037802 */ /* 0x000fe20000000f00 */
[----:B------:R-:W-:Y:S01]  /*0a50*/  IMAD.MOV.U32 R7, RZ, RZ, 0x1f ;  /* 0x0000001fff077424 */ /* 0x000fe200078e00ff */
[----:B------:R-:W-:-:S02]  /*0a60*/  MOV R10, 0xffffffff ;  /* 0xffffffff000a7802 */ /* 0x000fc40000000f00 */
[----:B------:R-:W-:Y:S02]  /*0a70*/  MOV R4, 0xa90 ;  /* 0x00000a9000047802 */ /* 0x000fe40000000f00 */
[----:B------:R-:W-:Y:S05]  /*0a80*/  CALL.REL.NOINC `($__internal_7_$__cuda_sm70_shflsync_down_p) ;  /* 0x000000e000007944 */ /* 0x000fea0003c00000 */
[----:B0-----:R-:W-:Y:S01]  /*0a90*/  HFMA2.MMA R7, -RZ, RZ, 0, 1.847743988037109375e-06 ;  /* 0x0000001fff077435 */ /* 0x001fe200000001ff */
[----:B-1----:R-:W-:Y:S01]  /*0aa0*/  FADD.FTZ R6, R6, R3 ;  /* 0x0000000306067221 */ /* 0x002fe20000010000 */
[----:B------:R-:W-:Y:S01]  /*0ab0*/  MOV R4, 0xaf0 ;  /* 0x00000af000047802 */ /* 0x000fe20000000f00 */
[----:B------:R-:W-:Y:S02]  /*0ac0*/  IMAD.MOV.U32 R3, RZ, RZ, 0x2 ;  /* 0x00000002ff037424 */ /* 0x000fe400078e00ff */
[----:B------:R-:W-:Y:S02]  /*0ad0*/  IMAD.MOV.U32 R10, RZ, RZ, -0x1 ;  /* 0xffffffffff0a7424 */ /* 0x000fe400078e00ff */
[----:B------:R-:W-:Y:S05]  /*0ae0*/  CALL.REL.NOINC `($__internal_7_$__cuda_sm70_shflsync_down_p) ;  /* 0x0000008000007944 */ /* 0x000fea0003c00000 */
[----:B01----:R-:W-:Y:S01]  /*0af0*/  FADD.FTZ R6, R6, R3 ;  /* 0x0000000306067221 */ /* 0x003fe20000010000 */
[----:B------:R-:W-:Y:S01]  /*0b00*/  MOV R3, 0x1 ;  /* 0x0000000100037802 */ /* 0x000fe20000000f00 */
[----:B------:R-:W-:Y:S01]  /*0b10*/  IMAD.MOV.U32 R7, RZ, RZ, 0x1f ;  /* 0x0000001fff077424 */ /* 0x000fe200078e00ff */
[----:B------:R-:W-:Y:S02]  /*0b20*/  MOV R10, 0xffffffff ;  /* 0xffffffff000a7802 */ /* 0x000fe40000000f00 */
[----:B------:R-:W-:-:S02]  /*0b30*/  MOV R4, 0xb50 ;  /* 0x00000b5000047802 */ /* 0x000fc40000000f00 */
[----:B------:R-:W-:Y:S05]  /*0b40*/  CALL.REL.NOINC `($__internal_7_$__cuda_sm70_shflsync_down_p) ;  /* 0x0000002000007944 */ /* 0x000fea0003c00000 */
[----:B-1----:R-:W-:Y:S01]  /*0b50*/  IMAD.MOV.U32 R5, RZ, RZ, R3 ;  /* 0x000000ffff057224 */ /* 0x002fe200078e0003 */
[----:B0-----:R-:W-:Y:S05]  /*0b60*/  BRA `(.L_x_112) ;  /* 0xfffffc9000007947 */ /* 0x001fea000383ffff */
        .weak           $__internal_7_$__cuda_sm70_shflsync_down_p
        .type           $__internal_7_$__cuda_sm70_shflsync_down_p,@function
        .size           $__internal_7_$__cuda_sm70_shflsync_down_p,(.L_x_181 - $__internal_7_$__cuda_sm70_shflsync_down_p)
$__internal_7_$__cuda_sm70_shflsync_down_p:
[----:B------:R-:W-:Y:S01]  /*0b70*/  HFMA2.MMA R5, -RZ, RZ, 0, 0 ;  /* 0x00000000ff057435 */ /* 0x000fe200000001ff */
[----:B------:R-:W-:Y:S04]  /*0b80*/  WARPSYNC R10 ;  /* 0x0000000a00007348 */ /* 0x000fe80003800000 */
[----:B------:R0:W1:Y:S01]  /*0b90*/  SHFL.DOWN PT, R3, R6, R3, R7 ;  /* 0x0800000306037389 */ /* 0x00006200000e0007 */
[----:B------:R-:W-:Y:S05]  /*0ba0*/  RET.REL.NODEC R4 `(_Z25multi_tensor_apply_kernelI18TensorListMetadataILi1EE13L2NormFunctorIfEJPfS4_biEEvlPViT_T0_DpT1_) ;  /* 0xfffff45004007950 */ /* 0x000fea0003c3ffff */
.L_x_113:
        /* <DEDUP_REMOVED lines=13> */
.L_x_181:


//--------------------- .text._Z10cleanup_v2PfS_S_S_biiff --------------------------
	.section	.text._Z10cleanup_v2PfS_S_S_biiff,"ax",@progbits
	.sectioninfo	@"SHI_REGISTERS=16"
	.align	128
        .global         _Z10cleanup_v2PfS_S_S_biiff
        .type           _Z10cleanup_v2PfS_S_S_biiff,@function
        .size           _Z10cleanup_v2PfS_S_S_biiff,(.L_x_182 - _Z10cleanup_v2PfS_S_S_biiff)
        .other          _Z10cleanup_v2PfS_S_S_biiff,@"STO_CUDA_ENTRY STV_DEFAULT"
_Z10cleanup_v2PfS_S_S_biiff:
.text._Z10cleanup_v2PfS_S_S_biiff:
[----:B------:R-:W-:Y:S02]  /*0000*/  IMAD.MOV.U32 R1, RZ, RZ, c[0x0][0x28] ;  /* 0x00000a00ff017624 */ /* 0x000fe400078e00ff */
[----:B------:R-:W0:Y:S01]  /*0010*/  S2R R2, SR_CTAID.X ;  /* 0x0000000000027919 */ /* 0x000e220000002500 */
[----:B------:R-:W-:Y:S01]  /*0020*/  ULDC.64 UR6, c[0x0][0x118] ;  /* 0x0000460000067ab9 */ /* 0x000fe20000000a00 */
[----:B0-----:R-:W-:-:S13]  /*0030*/  ISETP.NE.AND P0, PT, R2, RZ, PT ;  /* 0x000000ff0200720c */ /* 0x001fda0003f05270 */
[----:B------:R-:W-:Y:S05]  /*0040*/  @P0 BRA `(.L_x_114) ;  /* 0x000006a000000947 */ /* 0x000fea0003800000 */
[----:B------:R-:W0:Y:S01]  /*0050*/  S2R R0, SR_TID.X ;  /* 0x0000000000007919 */ /* 0x000e220000002100 */
[----:B------:R-:W-:Y:S01]  /*0060*/  IMAD.MOV.U32 R3, RZ, RZ, RZ ;  /* 0x000000ffff037224 */ /* 0x000fe200078e00ff */
[----:B------:R-:W-:Y:S02]  /*0070*/  ULDC.64 UR4, c[0x0][0x0] ;  /* 0x0000000000047ab9 */ /* 0x000fe40000000a00 */
[----:B------:R-:W1:Y:S01]  /*0080*/  S2R R7, SR_TID.Y ;  /* 0x0000000000077919 */ /* 0x000e620000002200 */
[----:B0-----:R-:W-:-:S13]  /*0090*/  ISETP.GT.U32.AND P0, PT, R0, 0x13f, PT ;  /* 0x0000013f0000780c */ /* 0x001fda0003f04070 */
[----:B------:R-:W-:-:S04]  /*00a0*/  @!P0 IMAD.MOV.U32 R5, RZ, RZ, 0x4 ;  /* 0x00000004ff058424 */ /* 0x000fc800078e00ff */
[----:B------:R-:W-:-:S05]  /*00b0*/  @!P0 IMAD.WIDE.U32 R4, R0, R5, c[0x0][0x160] ;  /* 0x0000580000048625 */ /* 0x000fca00078e0005 */
[----:B------:R0:W5:Y:S01]  /*00c0*/  @!P0 LDG.E R3, [R4.64] ;  /* 0x0000000604038981 */ /* 0x000162000c1e1900 */
[----:B------:R-:W-:Y:S01]  /*00d0*/  ISETP.NE.AND P0, PT, RZ, c[0x0][0x188], PT ;  /* 0x00006200ff007a0c */ /* 0x000fe20003f05270 */
[----:B------:R-:W-:Y:S01]  /*00e0*/  UIMAD UR4, UR4, UR5, URZ ;  /* 0x00000005040472a4 */ /* 0x000fe2000f8e023f */
[----:B-1----:R-:W-:Y:S01]  /*00f0*/  IMAD R6, R7, c[0x0][0x0], R0 ;  /* 0x0000000007067a24 */ /* 0x002fe200078e0200 */
[----:B------:R-:W-:Y:S04]  /*0100*/  BSSY B0, `(.L_x_114) ;  /* 0x000005e000007945 */ /* 0x000fe80003800000 */
[----:B------:R-:W-:Y:S01]  /*0110*/  IMAD.U32 R8, RZ, RZ, UR4 ;  /* 0x00000004ff087e24 */ /* 0x000fe2000f8e00ff */
[----:B------:R-:W-:-:S05]  /*0120*/  SHF.L.U32 R7, R6, 0x2, RZ ;  /* 0x0000000206077819 */ /* 0x000fca00000006ff */
[----:B------:R-:W-:Y:S05]  /*0130*/  @!P0 BRA `(.L_x_115) ;  /* 0x000002e000008947 */ /* 0x000fea0003800000 */
[C---:B0-----:R-:W-:Y:S02]  /*0140*/  ISETP.GE.AND P0, PT, R8.reuse, 0x40, PT ;  /* 0x000000400800780c */ /* 0x041fe40003f06270 */
[----:B------:R-:W-:Y:S02]  /*0150*/  ISETP.GE.AND P2, PT, R8, 0x80, PT ;  /* 0x000000800800780c */ /* 0x000fe40003f46270 */
[----:B------:R-:W-:-:S09]  /*0160*/  ISETP.GT.AND P1, PT, R6, 0x1f, PT ;  /* 0x0000001f0600780c */ /* 0x000fd20003f24270 */
[----:B-----5:R0:W-:Y:S04]  /*0170*/  @P0 STS [R6.X4], R3 ;  /* 0x0000000306000388 */ /* 0x0201e80000004800 */
[----:B------:R-:W-:Y:S06]  /*0180*/  @P0 BAR.SYNC.DEFER_BLOCKING 0x0 ;  /* 0x0000000000000b1d */ /* 0x000fec0000010000 */
[----:B0-----:R-:W-:Y:S05]  /*0190*/  @!P2 BRA `(.L_x_116) ;  /* 0x000000b00000a947 */ /* 0x001fea0003800000 */
.L_x_117:
        /* <DEDUP_REMOVED lines=11> */
.L_x_116:
[----:B------:R-:W-:Y:S05]  /*0250*/  @P1 BRA `(.L_x_118) ;  /* 0x000000f000001947 */ /* 0x000fea0003800000 */
[----:B------:R-:W-:Y:S04]  /*0260*/  @P0 LDS R4, [R6.X4] ;  /* 0x0000000006040984 */ /* 0x000fe80000004800 */
[----:B------:R-:W0:Y:S02]  /*0270*/  @P0 LDS R5, [R6.X4+0x80] ;  /* 0x0000800006050984 */ /* 0x000e240000004800 */
[----:B0-----:R-:W-:Y:S01]  /*0280*/  @P0 FADD.FTZ R3, R4, R5 ;  /* 0x0000000504030221 */ /* 0x001fe20000010000 */
[----:B------:R-:W-:Y:S05]  /*0290*/  BRA.DIV ~URZ, `(.L_x_119) ;  /* 0x00000d127f007947 */ /* 0x000fea000b800000 */
[----:B------:R0:W1:Y:S02]  /*02a0*/  SHFL.DOWN PT, R4, R3, 0x10, 0x1f ;  /* 0x0a001f0003047f89 */ /* 0x00006400000e0000 */
.L_x_146:
[----:B-1----:R-:W-:Y:S01]  /*02b0*/  FADD.FTZ R7, R4, R3 ;  /* 0x0000000304077221 */ /* 0x002fe20000010000 */
[----:B------:R-:W-:Y:S05]  /*02c0*/  BRA.DIV ~URZ, `(.L_x_120) ;  /* 0x00000d627f007947 */ /* 0x000fea000b800000 */
[----:B0-----:R-:W0:Y:S02]  /*02d0*/  SHFL.DOWN PT, R3, R7, 0x8, 0x1f ;  /* 0x09001f0007037f89 */ /* 0x001e2400000e0000 */
[----:B0-----:R-:W-:-:S05]  /*02e0*/  FADD.FTZ R3, R7, R3 ;  /* 0x0000000307037221 */ /* 0x001fca0000010000 */
[----:B------:R-:W0:Y:S02]  /*02f0*/  SHFL.DOWN PT, R4, R3, 0x4, 0x1f ;  /* 0x08801f0003047f89 */ /* 0x000e2400000e0000 */
[----:B0-----:R-:W-:-:S05]  /*0300*/  FADD.FTZ R4, R3, R4 ;  /* 0x0000000403047221 */ /* 0x001fca0000010000 */
[----:B------:R-:W0:Y:S02]  /*0310*/  SHFL.DOWN PT, R5, R4, 0x2, 0x1f ;  /* 0x08401f0004057f89 */ /* 0x000e2400000e0000 */
[----:B0-----:R-:W-:-:S05]  /*0320*/  FADD.FTZ R6, R4, R5 ;  /* 0x0000000504067221 */ /* 0x001fca0000010000 */
[----:B------:R0:W1:Y:S02]  /*0330*/  SHFL.DOWN PT, R5, R6, 0x1, 0x1f ;  /* 0x08201f0006057f89 */ /* 0x00006400000e0000 */
.L_x_147:
[----:B01----:R-:W-:Y:S02]  /*0340*/  FADD.FTZ R6, R5, R6 ;  /* 0x0000000605067221 */ /* 0x003fe40000010000 */
.L_x_118:
[----:B------:R-:W-:Y:S01]  /*0350*/  ISETP.NE.AND P0, PT, R0, RZ, PT ;  /* 0x000000ff0000720c */ /* 0x000fe20003f05270 */
[----:B------:R-:W-:Y:S01]  /*0360*/  WARPSYNC 0xffffffff ;  /* 0xffffffff00007948 */ /* 0x000fe20003800000 */
[----:B------:R-:W-:Y:S11]  /*0370*/  BAR.SYNC.DEFER_BLOCKING 0x0 ;  /* 0x0000000000007b1d */ /* 0x000ff60000010000 */
[----:B------:R-:W-:Y:S05]  /*0380*/  @P0 BRA `(.L_x_121) ;  /* 0x0000035000000947 */ /* 0x000fea0003800000 */
[----:B------:R-:W-:Y:S01]  /*0390*/  MOV R4, c[0x0][0x170] ;  /* 0x00005c0000047a02 */ /* 0x000fe20000000f00 */
[----:B------:R-:W-:-:S05]  /*03a0*/  IMAD.MOV.U32 R5, RZ, RZ, c[0x0][0x174] ;  /* 0x00005d00ff057624 */ /* 0x000fca00078e00ff */
[----:B------:R-:W2:Y:S02]  /*03b0*/  LDG.E R0, [R4.64] ;  /* 0x0000000604007981 */ /* 0x000ea4000c1e1900 */
[----:B--2---:R-:W-:-:S04]  /*03c0*/  FMUL.FTZ R3, R0, c[0x0][0x18c] ;  /* 0x0000630000037a20 */ /* 0x004fc80000410000 */
[----:B------:R-:W-:-:S04]  /*03d0*/  FMUL.FTZ R3, R0, R3 ;  /* 0x0000000300037220 */ /* 0x000fc80000410000 */
[----:B------:R-:W-:-:S06]  /*03e0*/  FFMA.FTZ R3, R6, c[0x0][0x190], R3 ;  /* 0x0000640006037a23 */ /* 0x000fcc0000010003 */
[----:B------:R-:W0:Y:S02]  /*03f0*/  MUFU.SQRT R3, R3 ;  /* 0x0000000300037308 */ /* 0x000e240000002000 */
[----:B0-----:R0:W-:Y:S01]  /*0400*/  STG.E [R4.64], R3 ;  /* 0x0000000304007986 */ /* 0x0011e2000c101906 */
[----:B------:R-:W-:Y:S05]  /*0410*/  BRA `(.L_x_121) ;  /* 0x000002c000007947 */ /* 0x000fea0003800000 */
.L_x_115:
[C---:B0-----:R-:W-:Y:S02]  /*0420*/  ISETP.GE.AND P0, PT, R8.reuse, 0x40, PT ;  /* 0x000000400800780c */ /* 0x041fe40003f06270 */
[----:B------:R-:W-:Y:S02]  /*0430*/  ISETP.GE.AND P2, PT, R8, 0x80, PT ;  /* 0x000000800800780c */ /* 0x000fe40003f46270 */
[----:B------:R-:W-:-:S09]  /*0440*/  ISETP.GT.AND P1, PT, R6, 0x1f, PT ;  /* 0x0000001f0600780c */ /* 0x000fd20003f24270 */
[----:B-----5:R0:W-:Y:S04]  /*0450*/  @P0 STS [R6.X4], R3 ;  /* 0x0000000306000388 */ /* 0x0201e80000004800 */
[----:B------:R-:W-:Y:S06]  /*0460*/  @P0 BAR.SYNC.DEFER_BLOCKING 0x0 ;  /* 0x0000000000000b1d */ /* 0x000fec0000010000 */
[----:B0-----:R-:W-:Y:S05]  /*0470*/  @!P2 BRA `(.L_x_122) ;  /* 0x000000b00000a947 */ /* 0x001fea0003800000 */
.L_x_123:
        /* <DEDUP_REMOVED lines=11> */
.L_x_122:
[----:B------:R-:W-:Y:S01]  /*0530*/  BSSY B1, `(.L_x_124) ;  /* 0x0000012000017945 */ /* 0x000fe20003800000 */
[----:B------:R-:W-:Y:S05]  /*0540*/  @P1 BRA `(.L_x_125) ;  /* 0x0000010000001947 */ /* 0x000fea0003800000 */
[----:B------:R-:W-:Y:S04]  /*0550*/  @P0 LDS R4, [R6.X4] ;  /* 0x0000000006040984 */ /* 0x000fe80000004800 */
[----:B------:R-:W0:Y:S02]  /*0560*/  @P0 LDS R5, [R6.X4+0x80] ;  /* 0x0000800006050984 */ /* 0x000e240000004800 */
[----:B0-----:R-:W-:Y:S01]  /*0570*/  @P0 FMNMX.FTZ R3, |R4|, |R5|, !PT ;  /* 0x4000000504030209 */ /* 0x001fe20007810200 */
[----:B------:R-:W-:Y:S05]  /*0580*/  BRA.DIV ~URZ, `(.L_x_126) ;  /* 0x00000c727f007947 */ /* 0x000fea000b800000 */
[----:B------:R0:W1:Y:S02]  /*0590*/  SHFL.DOWN PT, R4, R3, 0x10, 0x1f ;  /* 0x0a001f0003047f89 */ /* 0x00006400000e0000 */
.L_x_148:
[----:B-1----:R-:W-:Y:S01]  /*05a0*/  FMNMX.FTZ R12, |R4|, |R3|, !PT ;  /* 0x40000003040c7209 */ /* 0x002fe20007810200 */
[----:B------:R-:W-:Y:S05]  /*05b0*/  BRA.DIV ~URZ, `(.L_x_127) ;  /* 0x00000cc27f007947 */ /* 0x000fea000b800000 */
[----:B0-----:R-:W0:Y:S02]  /*05c0*/  SHFL.DOWN PT, R3, R12, 0x8, 0x1f ;  /* 0x09001f000c037f89 */ /* 0x001e2400000e0000 */
[----:B0-----:R-:W-:-:S05]  /*05d0*/  FMNMX.FTZ R3, |R12|, |R3|, !PT ;  /* 0x400000030c037209 */ /* 0x001fca0007810200 */
[----:B------:R-:W0:Y:S02]  /*05e0*/  SHFL.DOWN PT, R4, R3, 0x4, 0x1f ;  /* 0x08801f0003047f89 */ /* 0x000e2400000e0000 */
[----:B0-----:R-:W-:-:S05]  /*05f0*/  FMNMX.FTZ R4, |R3|, |R4|, !PT ;  /* 0x4000000403047209 */ /* 0x001fca0007810200 */
[----:B------:R-:W0:Y:S02]  /*0600*/  SHFL.DOWN PT, R5, R4, 0x2, 0x1f ;  /* 0x08401f0004057f89 */ /* 0x000e2400000e0000 */
[----:B0-----:R-:W-:-:S05]  /*0610*/  FMNMX.FTZ R5, |R4|, |R5|, !PT ;  /* 0x4000000504057209 */ /* 0x001fca0007810200 */
[----:B------:R0:W1:Y:S01]  /*0620*/  SHFL.DOWN PT, R7, R5, 0x1, 0x1f ;  /* 0x08201f0005077f89 */ /* 0x00006200000e0000 */
[----:B------:R-:W-:-:S05]  /*0630*/  FADD.FTZ R6, |R5|, -RZ ;  /* 0x800000ff05067221 */ /* 0x000fca0000010200 */
.L_x_149:
[----:B-1----:R-:W-:Y:S02]  /*0640*/  FMNMX.FTZ R3, |R7|, R6, !PT ;  /* 0x0000000607037209 */ /* 0x002fe40007810200 */
.L_x_125:
[----:B------:R-:W-:Y:S05]  /*0650*/  BSYNC B1 ;  /* 0x0000000000017941 */ /* 0x000fea0003800000 */
.L_x_124:
[----:B------:R-:W-:-:S13]  /*0660*/  ISETP.NE.AND P0, PT, R0, RZ, PT ;  /* 0x000000ff0000720c */ /* 0x000fda0003f05270 */
[----:B------:R-:W-:Y:S05]  /*0670*/  @P0 BRA `(.L_x_121) ;  /* 0x0000006000000947 */ /* 0x000fea0003800000 */
[----:B------:R-:W-:Y:S01]  /*0680*/  MOV R4, c[0x0][0x170] ;  /* 0x00005c0000047a02 */ /* 0x000fe20000000f00 */
[----:B0-----:R-:W-:-:S05]  /*0690*/  IMAD.MOV.U32 R5, RZ, RZ, c[0x0][0x174] ;  /* 0x00005d00ff057624 */ /* 0x001fca00078e00ff */
[----:B------:R-:W2:Y:S02]  /*06a0*/  LDG.E R0, [R4.64] ;  /* 0x0000000604007981 */ /* 0x000ea4000c1e1900 */
[----:B--2---:R-:W-:-:S04]  /*06b0*/  FMUL.FTZ R0, R0, c[0x0][0x18c] ;  /* 0x0000630000007a20 */ /* 0x004fc80000410000 */
[----:B------:R-:W-:-:S05]  /*06c0*/  FFMA.FTZ R3, R3, c[0x0][0x190], R0 ;  /* 0x0000640003037a23 */ /* 0x000fca0000010000 */
[----:B------:R0:W-:Y:S02]  /*06d0*/  STG.E [R4.64], R3 ;  /* 0x0000000304007986 */ /* 0x0001e4000c101906 */
.L_x_121:
[----:B------:R-:W-:Y:S05]  /*06e0*/  BSYNC B0 ;  /* 0x0000000000007941 */ /* 0x000fea0003800000 */
.L_x_114:
[----:B------:R-:W-:Y:S02]  /*06f0*/  ULDC.S8 UR4, c[0x0][0x180] ;  /* 0x0000600000047ab9 */ /* 0x000fe40000000200 */
[----:B------:R-:W-:-:S13]  /*0700*/  ISETP.NE.AND P0, PT, RZ, UR4, PT ;  /* 0x00000004ff007c0c */ /* 0x000fda000bf05270 */
[----:B------:R-:W-:Y:S05]  /*0710*/  @!P0 EXIT ;  /* 0x000000000000894d */ /* 0x000fea0003800000 */
[----:B------:R-:W1:Y:S01]  /*0720*/  S2R R0, SR_TID.X ;  /* 0x0000000000007919 */ /* 0x000e620000002100 */
[----:B------:R-:W-:Y:S01]  /*0730*/  ISETP.NE.AND P0, PT, RZ, c[0x0][0x188], PT ;  /* 0x00006200ff007a0c */ /* 0x000fe20003f05270 */
[----:B0-----:R-:W-:Y:S02]  /*0740*/  IMAD.MOV.U32 R3, RZ, RZ, 0x4 ;  /* 0x00000004ff037424 */ /* 0x001fe400078e00ff */
[C---:B------:R-:W-:Y:S02]  /*0750*/  IMAD R6, R2.reuse, c[0x0][0x184], RZ ;  /* 0x0000610002067a24 */ /* 0x040fe400078e02ff */
[----:B------:R-:W-:-:S08]  /*0760*/  IMAD.WIDE.U32 R2, R2, R3, c[0x0][0x178] ;  /* 0x00005e0002027625 */ /* 0x000fd000078e0003 */
[----:B------:R-:W-:Y:S05]  /*0770*/  @!P0 BRA `(.L_x_128) ;  /* 0x0000042000008947 */ /* 0x000fea0003800000 */
[----:B------:R-:W0:Y:S01]  /*0780*/  S2R R5, SR_TID.Y ;  /* 0x0000000000057919 */ /* 0x000e220000002200 */
[----:B-1----:R-:W-:Y:S01]  /*0790*/  ISETP.GE.AND P1, PT, R0, c[0x0][0x184], PT ;  /* 0x0000610000007a0c */ /* 0x002fe20003f26270 */
[----:B------:R-:W-:Y:S01]  /*07a0*/  IMAD.MOV.U32 R8, RZ, RZ, c[0x0][0x0] ;  /* 0x00000000ff087624 */ /* 0x000fe200078e00ff */
[----:B------:R-:W-:Y:S01]  /*07b0*/  BSSY B0, `(.L_x_129) ;  /* 0x0000010000007945 */ /* 0x000fe20003800000 */
[----:B------:R-:W-:Y:S02]  /*07c0*/  HFMA2.MMA R7, -RZ, RZ, 0, 0 ;  /* 0x00000000ff077435 */ /* 0x000fe400000001ff */
[----:B------:R-:W-:-:S05]  /*07d0*/  IMAD R8, R8, c[0x0][0x4], RZ ;  /* 0x0000010008087a24 */ /* 0x000fca00078e02ff */
[----:B------:R-:W-:Y:S01]  /*07e0*/  ISETP.GE.AND P0, PT, R8, 0x40, PT ;  /* 0x000000400800780c */ /* 0x000fe20003f06270 */
[----:B0-----:R-:W-:Y:S02]  /*07f0*/  IMAD R11, R5, c[0x0][0x0], R0 ;  /* 0x00000000050b7a24 */ /* 0x001fe400078e0200 */
[----:B------:R-:W-:Y:S05]  /*0800*/  @P1 BRA `(.L_x_130) ;  /* 0x000000a000001947 */ /* 0x000fea0003800000 */
[----:B------:R-:W-:-:S05]  /*0810*/  IMAD.MOV.U32 R9, RZ, RZ, R0 ;  /* 0x000000ffff097224 */ /* 0x000fca00078e0000 */
.L_x_131:
[----:B------:R-:W-:-:S04]  /*0820*/  IADD3 R5, P1, R6, R9, RZ ;  /* 0x0000000906057210 */ /* 0x000fc80007f3e0ff */
[----:B------:R-:W-:Y:S02]  /*0830*/  LEA.HI.X.SX32 R10, R9, RZ, 0x1, P1 ;  /* 0x000000ff090a7211 */ /* 0x000fe400008f0eff */
[----:B------:R-:W-:-:S04]  /*0840*/  LEA R4, P1, R5, c[0x0][0x168], 0x2 ;  /* 0x00005a0005047a11 */ /* 0x000fc800078210ff */
[----:B------:R-:W-:-:S05]  /*0850*/  LEA.HI.X R5, R5, c[0x0][0x16c], R10, 0x2, P1 ;  /* 0x00005b0005057a11 */ /* 0x000fca00008f140a */
[----:B------:R-:W2:Y:S01]  /*0860*/  LDG.E R4, [R4.64] ;  /* 0x0000000604047981 */ /* 0x000ea2000c1e1900 */
[----:B------:R-:W-:-:S04]  /*0870*/  IADD3 R9, R9, c[0x0][0x0], RZ ;  /* 0x0000000009097a10 */ /* 0x000fc80007ffe0ff */
[----:B------:R-:W-:Y:S01]  /*0880*/  ISETP.GE.AND P1, PT, R9, c[0x0][0x184], PT ;  /* 0x0000610009007a0c */ /* 0x000fe20003f26270 */
[----:B--2---:R-:W-:-:S12]  /*0890*/  FADD.FTZ R7, R4, R7 ;  /* 0x0000000704077221 */ /* 0x004fd80000010000 */
[----:B------:R-:W-:Y:S05]  /*08a0*/  @!P1 BRA `(.L_x_131) ;  /* 0xffffff7000009947 */ /* 0x000fea000383ffff */
.L_x_130:
[----:B------:R-:W-:Y:S05]  /*08b0*/  BSYNC B0 ;  /* 0x0000000000007941 */ /* 0x000fea0003800000 */
.L_x_129:
[----:B------:R-:W-:Y:S01]  /*08c0*/  ISETP.GE.AND P2, PT, R8, 0x80, PT ;  /* 0x000000800800780c */ /* 0x000fe20003f46270 */
[----:B------:R0:W-:Y:S01]  /*08d0*/  @P0 STS [R11.X4], R7 ;  /* 0x000000070b000388 */ /* 0x0001e20000004800 */
[----:B------:R-:W-:Y:S03]  /*08e0*/  @P0 WARPSYNC 0xffffffff ;  /* 0xffffffff00000948 */ /* 0x000fe60003800000 */
[----:B------:R-:W-:Y:S01]  /*08f0*/  @P0 BAR.SYNC.DEFER_BLOCKING 0x0 ;  /* 0x0000000000000b1d */ /* 0x000fe20000010000 */
[----:B------:R-:W-:-:S07]  /*0900*/  ISETP.GT.AND P1, PT, R11, 0x1f, PT ;  /* 0x0000001f0b00780c */ /* 0x000fce0003f24270 */
[----:B------:R-:W-:Y:S06]  /*0910*/  @!P2 BRA `(.L_x_132) ;  /* 0x000000d00000a947 */ /* 0x000fec0003800000 */
[----:B0-----:R-:W-:Y:S02]  /*0920*/  IMAD.SHL.U32 R9, R11, 0x4, RZ ;  /* 0x000000040b097824 */ /* 0x001fe400078e00ff */
.L_x_133:
[----:B------:R-:W-:Y:S01]  /*0930*/  SHF.R.S32.HI R6, RZ, 0x1, R8 ;  /* 0x00000001ff067819 */ /* 0x000fe20000011408 */
[----:B------:R-:W-:Y:S03]  /*0940*/  WARPSYNC 0xffffffff ;  /* 0xffffffff00007948 */ /* 0x000fe60003800000 */
        /* <DEDUP_REMOVED lines=10> */
.L_x_132:
[----:B0-----:R-:W-:Y:S05]  /*09f0*/  @P1 BRA `(.L_x_134) ;  /* 0x000000f000001947 */ /* 0x001fea0003800000 */
[----:B------:R-:W-:Y:S04]  /*0a00*/  @P0 LDS R4, [R11.X4] ;  /* 0x000000000b040984 */ /* 0x000fe80000004800 */
[----:B------:R-:W0:Y:S02]  /*0a10*/  @P0 LDS R5, [R11.X4+0x80] ;  /* 0x000080000b050984 */ /* 0x000e240000004800 */
[----:B0-----:R-:W-:Y:S01]  /*0a20*/  @P0 FADD.FTZ R7, R4, R5 ;  /* 0x0000000504070221 */ /* 0x001fe20000010000 */
[----:B------:R-:W-:Y:S05]  /*0a30*/  BRA.DIV ~URZ, `(.L_x_135) ;  /* 0x00000a127f007947 */ /* 0x000fea000b800000 */
[----:B------:R0:W1:Y:S02]  /*0a40*/  SHFL.DOWN PT, R4, R7, 0x10, 0x1f ;  /* 0x0a001f0007047f89 */ /* 0x00006400000e0000 */
.L_x_150:
[----:B-1----:R-:W-:Y:S01]  /*0a50*/  FADD.FTZ R13, R4, R7 ;  /* 0x00000007040d7221 */ /* 0x002fe20000010000 */
[----:B------:R-:W-:Y:S05]  /*0a60*/  BRA.DIV ~URZ, `(.L_x_136) ;  /* 0x00000a627f007947 */ /* 0x000fea000b800000 */
[----:B------:R-:W1:Y:S02]  /*0a70*/  SHFL.DOWN PT, R4, R13, 0x8, 0x1f ;  /* 0x09001f000d047f89 */ /* 0x000e6400000e0000 */
[----:B-1----:R-:W-:-:S05]  /*0a80*/  FADD.FTZ R4, R13, R4 ;  /* 0x000000040d047221 */ /* 0x002fca0000010000 */
[----:B------:R-:W1:Y:S02]  /*0a90*/  SHFL.DOWN PT, R5, R4, 0x4, 0x1f ;  /* 0x08801f0004057f89 */ /* 0x000e6400000e0000 */
[----:B-1----:R-:W-:-:S05]  /*0aa0*/  FADD.FTZ R5, R4, R5 ;  /* 0x0000000504057221 */ /* 0x002fca0000010000 */
[----:B------:R-:W1:Y:S02]  /*0ab0*/  SHFL.DOWN PT, R6, R5, 0x2, 0x1f ;  /* 0x08401f0005067f89 */ /* 0x000e6400000e0000 */
[----:B-1----:R-:W-:-:S05]  /*0ac0*/  FADD.FTZ R6, R5, R6 ;  /* 0x0000000605067221 */ /* 0x002fca0000010000 */
[----:B0-----:R0:W1:Y:S02]  /*0ad0*/  SHFL.DOWN PT, R7, R6, 0x1, 0x1f ;  /* 0x08201f0006077f89 */ /* 0x00106400000e0000 */
.L_x_151:
[----:B01----:R-:W-:Y:S02]  /*0ae0*/  FADD.FTZ R6, R7, R6 ;  /* 0x0000000607067221 */ /* 0x003fe40000010000 */
.L_x_134:
[----:B------:R-:W-:Y:S01]  /*0af0*/  WARPSYNC 0xffffffff ;  /* 0xffffffff00007948 */ /* 0x000fe20003800000 */
[----:B------:R-:W-:Y:S01]  /*0b00*/  BAR.SYNC.DEFER_BLOCKING 0x0 ;  /* 0x0000000000007b1d */ /* 0x000fe20000010000 */
[----:B------:R-:W-:-:S13]  /*0b10*/  ISETP.NE.AND P0, PT, R0, RZ, PT ;  /* 0x000000ff0000720c */ /* 0x000fda0003f05270 */
[----:B------:R-:W-:Y:S05]  /*0b20*/  @P0 EXIT ;  /* 0x000000000000094d */ /* 0x000fea0003800000 */
[----:B------:R-:W2:Y:S02]  /*0b30*/  LDG.E R0, [R2.64] ;  /* 0x0000000602007981 */ /* 0x000ea4000c1e1900 */
[----:B--2---:R-:W-:-:S04]  /*0b40*/  FMUL.FTZ R5, R0, c[0x0][0x18c] ;  /* 0x0000630000057a20 */ /* 0x004fc80000410000 */
[----:B------:R-:W-:-:S04]  /*0b50*/  FMUL.FTZ R5, R0, R5 ;  /* 0x0000000500057220 */ /* 0x000fc80000410000 */
[----:B------:R-:W-:-:S06]  /*0b60*/  FFMA.FTZ R5, R6, c[0x0][0x190], R5 ;  /* 0x0000640006057a23 */ /* 0x000fcc0000010005 */
[----:B------:R-:W0:Y:S02]  /*0b70*/  MUFU.SQRT R5, R5 ;  /* 0x0000000500057308 */ /* 0x000e240000002000 */
[----:B0-----:R-:W-:Y:S01]  /*0b80*/  STG.E [R2.64], R5 ;  /* 0x0000000502007986 */ /* 0x001fe2000c101906 */
[----:B------:R-:W-:Y:S05]  /*0b90*/  EXIT ;  /* 0x000000000000794d */ /* 0x000fea0003800000 */
.L_x_128:
[----:B------:R-:W0:Y:S01]  /*0ba0*/  S2R R5, SR_TID.Y ;  /* 0x0000000000057919 */ /* 0x000e220000002200 */
[----:B-1----:R-:W-:Y:S01]  /*0bb0*/  ISETP.GE.AND P1, PT, R0, c[0x0][0x184], PT ;  /* 0x0000610000007a0c */ /* 0x002fe20003f26270 */
[----:B------:R-:W-:Y:S01]  /*0bc0*/  IMAD.MOV.U32 R8, RZ, RZ, c[0x0][0x0] ;  /* 0x00000000ff087624 */ /* 0x000fe200078e00ff */
[----:B------:R-:W-:Y:S01]  /*0bd0*/  BSSY B0, `(.L_x_137) ;  /* 0x0000010000007945 */ /* 0x000fe20003800000 */
[----:B------:R-:W-:Y:S02]  /*0be0*/  IMAD.MOV.U32 R7, RZ, RZ, RZ ;  /* 0x000000ffff077224 */ /* 0x000fe400078e00ff */
[----:B------:R-:W-:-:S05]  /*0bf0*/  IMAD R8, R8, c[0x0][0x4], RZ ;  /* 0x0000010008087a24 */ /* 0x000fca00078e02ff */
[----:B------:R-:W-:Y:S01]  /*0c00*/  ISETP.GE.AND P0, PT, R8, 0x40, PT ;  /* 0x000000400800780c */ /* 0x000fe20003f06270 */
[----:B0-----:R-:W-:Y:S02]  /*0c10*/  IMAD R11, R5, c[0x0][0x0], R0 ;  /* 0x00000000050b7a24 */ /* 0x001fe400078e0200 */
[----:B------:R-:W-:Y:S05]  /*0c20*/  @P1 BRA `(.L_x_138) ;  /* 0x000000a000001947 */ /* 0x000fea0003800000 */
[----:B------:R-:W-:-:S05]  /*0c30*/  IMAD.MOV.U32 R9, RZ, RZ, R0 ;  /* 0x000000ffff097224 */ /* 0x000fca00078e0000 */
.L_x_139:
[----:B------:R-:W-:-:S04]  /*0c40*/  IADD3 R5, P1, R6, R9, RZ ;  /* 0x0000000906057210 */ /* 0x000fc80007f3e0ff */
[----:B------:R-:W-:Y:S02]  /*0c50*/  LEA.HI.X.SX32 R10, R9, RZ, 0x1, P1 ;  /* 0x000000ff090a7211 */ /* 0x000fe400008f0eff */
[----:B------:R-:W-:-:S04]  /*0c60*/  LEA R4, P1, R5, c[0x0][0x168], 0x2 ;  /* 0x00005a0005047a11 */ /* 0x000fc800078210ff */
[----:B------:R-:W-:-:S05]  /*0c70*/  LEA.HI.X R5, R5, c[0x0][0x16c], R10, 0x2, P1 ;  /* 0x00005b0005057a11 */ /* 0x000fca00008f140a */
[----:B------:R-:W2:Y:S01]  /*0c80*/  LDG.E R4, [R4.64] ;  /* 0x0000000604047981 */ /* 0x000ea2000c1e1900 */
[----:B------:R-:W-:-:S04]  /*0c90*/  IADD3 R9, R9, c[0x0][0x0], RZ ;  /* 0x0000000009097a10 */ /* 0x000fc80007ffe0ff */
[----:B------:R-:W-:Y:S02]  /*0ca0*/  ISETP.GE.AND P1, PT, R9, c[0x0][0x184], PT ;  /* 0x0000610009007a0c */ /* 0x000fe40003f26270 */
[----:B--2---:R-:W-:-:S11]  /*0cb0*/  FMNMX.FTZ R7, |R4|, |R7|, !PT ;  /* 0x4000000704077209 */ /* 0x004fd60007810200 */
[----:B------:R-:W-:Y:S05]  /*0cc0*/  @!P1 BRA `(.L_x_139) ;  /* 0xffffff7000009947 */ /* 0x000fea000383ffff */
.L_x_138:
[----:B------:R-:W-:Y:S05]  /*0cd0*/  BSYNC B0 ;  /* 0x0000000000007941 */ /* 0x000fea0003800000 */
.L_x_137:
[----:B------:R-:W-:Y:S01]  /*0ce0*/  ISETP.GE.AND P2, PT, R8, 0x80, PT ;  /* 0x000000800800780c */ /* 0x000fe20003f46270 */
[----:B------:R0:W-:Y:S01]  /*0cf0*/  @P0 STS [R11.X4], R7 ;  /* 0x000000070b000388 */ /* 0x0001e20000004800 */
[----:B------:R-:W-:Y:S03]  /*0d00*/  @P0 WARPSYNC 0xffffffff ;  /* 0xffffffff00000948 */ /* 0x000fe60003800000 */
[----:B------:R-:W-:Y:S01]  /*0d10*/  @P0 BAR.SYNC.DEFER_BLOCKING 0x0 ;  /* 0x0000000000000b1d */ /* 0x000fe20000010000 */
[----:B------:R-:W-:-:S07]  /*0d20*/  ISETP.GT.AND P1, PT, R11, 0x1f, PT ;  /* 0x0000001f0b00780c */ /* 0x000fce0003f24270 */
[----:B------:R-:W-:Y:S05]  /*0d30*/  @!P2 BRA `(.L_x_140) ;  /* 0x000000d00000a947 */ /* 0x000fea0003800000 */
[----:B0-----:R-:W-:Y:S02]  /*0d40*/  SHF.L.U32 R9, R11, 0x2, RZ ;  /* 0x000000020b097819 */ /* 0x001fe400000006ff */
.L_x_141:
[----:B------:R-:W-:Y:S01]  /*0d50*/  SHF.R.S32.HI R6, RZ, 0x1, R8 ;  /* 0x00000001ff067819 */ /* 0x000fe20000011408 */
[----:B------:R-:W-:Y:S03]  /*0d60*/  WARPSYNC 0xffffffff ;  /* 0xffffffff00007948 */ /* 0x000fe60003800000 */
        /* <DEDUP_REMOVED lines=10> */
.L_x_140:
[----:B0-----:R-:W-:Y:S01]  /*0e10*/  BSSY B0, `(.L_x_142) ;  /* 0x0000012000007945 */ /* 0x001fe20003800000 */
[----:B------:R-:W-:Y:S05]  /*0e20*/  @P1 BRA `(.L_x_143) ;  /* 0x0000010000001947 */ /* 0x000fea0003800000 */
[----:B------:R-:W-:Y:S04]  /*0e30*/  @P0 LDS R4, [R11.X4] ;  /* 0x000000000b040984 */ /* 0x000fe80000004800 */
[----:B------:R-:W0:Y:S02]  /*0e40*/  @P0 LDS R5, [R11.X4+0x80] ;  /* 0x000080000b050984 */ /* 0x000e240000004800 */
[----:B0-----:R-:W-:Y:S01]  /*0e50*/  @P0 FMNMX.FTZ R7, |R4|, |R5|, !PT ;  /* 0x4000000504070209 */ /* 0x001fe20007810200 */
[----:B------:R-:W-:Y:S05]  /*0e60*/  BRA.DIV ~URZ, `(.L_x_144) ;  /* 0x000008327f007947 */ /* 0x000fea000b800000 */
[----:B------:R0:W1:Y:S02]  /*0e70*/  SHFL.DOWN PT, R4, R7, 0x10, 0x1f ;  /* 0x0a001f0007047f89 */ /* 0x00006400000e0000 */
.L_x_152:
        /* <DEDUP_REMOVED lines=10> */
.L_x_153:
[----:B--2---:R-:W-:Y:S02]  /*0f20*/  FMNMX.FTZ R5, |R8|, R7, !PT ;  /* 0x0000000708057209 */ /* 0x004fe40007810200 */
.L_x_143:
[----:B------:R-:W-:Y:S05]  /*0f30*/  BSYNC B0 ;  /* 0x0000000000007941 */ /* 0x000fea0003800000 */
.L_x_142:
[----:B------:R-:W-:-:S13]  /*0f40*/  ISETP.NE.AND P0, PT, R0, RZ, PT ;  /* 0x000000ff0000720c */ /* 0x000fda0003f05270 */
[----:B------:R-:W-:Y:S05]  /*0f50*/  @P0 EXIT ;  /* 0x000000000000094d */ /* 0x000fea0003800000 */
[----:B------:R-:W2:Y:S02]  /*0f60*/  LDG.E R0, [R2.64] ;  /* 0x0000000602007981 */ /* 0x000ea4000c1e1900 */
[----:B--2---:R-:W-:-:S04]  /*0f70*/  FMUL.FTZ R0, R0, c[0x0][0x18c] ;  /* 0x0000630000007a20 */ /* 0x004fc80000410000 */
[----:B------:R-:W-:-:S05]  /*0f80*/  FFMA.FTZ R5, R5, c[0x0][0x190], R0 ;  /* 0x0000640005057a23 */ /* 0x000fca0000010000 */
[----:B------:R-:W-:Y:S01]  /*0f90*/  STG.E [R2.64], R5 ;  /* 0x0000000502007986 */ /* 0x000fe2000c101906 */
[----:B------:R-:W-:Y:S05]  /*0fa0*/  EXIT ;  /* 0x000000000000794d */ /* 0x000fea0003800000 */
.L_x_119:
[----:B------:R-:W-:Y:S01]  /*0fb0*/  MOV R8, R3 ;  /* 0x0000000300087202 */ /* 0x000fe20000000f00 */
[----:B------:R-:W-:Y:S01]  /*0fc0*/  IMAD.MOV.U32 R9, RZ, RZ, 0x10 ;  /* 0x00000010ff097424 */ /* 0x000fe200078e00ff */
[----:B------:R-:W-:Y:S01]  /*0fd0*/  MOV R11, 0xffffffff ;  /* 0xffffffff000b7802 */ /* 0x000fe20000000f00 */
[----:B------:R-:W-:Y:S01]  /*0fe0*/  IMAD.MOV.U32 R10, RZ, RZ, 0x1f ;  /* 0x0000001fff0a7424 */ /* 0x000fe200078e00ff */
[----:B------:R-:W-:Y:S02]  /*0ff0*/  MOV R4, 0x1010 ;  /* 0x0000101000047802 */ /* 0x000fe40000000f00 */
[----:B------:R-:W-:Y:S05]  /*1000*/  CALL.REL.NOINC `($__internal_8_$__cuda_sm70_shflsync_down_p) ;  /* 0x000008d000007944 */ /* 0x000fea0003c00000 */
[----:B-1----:R-:W-:Y:S01]  /*1010*/  IMAD.MOV.U32 R4, RZ, RZ, R8 ;  /* 0x000000ffff047224 */ /* 0x002fe200078e0008 */
[----:B0-----:R-:W-:Y:S05]  /*1020*/  BRA `(.L_x_146) ;  /* 0xfffff28000007947 */ /* 0x001fea000383ffff */
.L_x_120:
[----:B------:R-:W-:Y:S01]  /*1030*/  HFMA2.MMA R9, -RZ, RZ, 0, 4.76837158203125e-07 ;  /* 0x00000008ff097435 */ /* 0x000fe200000001ff */
[----:B------:R-:W-:Y:S01]  /*1040*/  IMAD.MOV.U32 R8, RZ, RZ, R7 ;  /* 0x000000ffff087224 */ /* 0x000fe200078e0007 */
[----:B------:R-:W-:Y:S01]  /*1050*/  MOV R4, 0x1090 ;  /* 0x0000109000047802 */ /* 0x000fe20000000f00 */
[----:B------:R-:W-:Y:S02]  /*1060*/  IMAD.MOV.U32 R10, RZ, RZ, 0x1f ;  /* 0x0000001fff0a7424 */ /* 0x000fe400078e00ff */
[----:B------:R-:W-:-:S02]  /*1070*/  IMAD.MOV.U32 R11, RZ, RZ, -0x1 ;  /* 0xffffffffff0b7424 */ /* 0x000fc400078e00ff */
[----:B0-----:R-:W-:Y:S05]  /*1080*/  CALL.REL.NOINC `($__internal_8_$__cuda_sm70_shflsync_down_p) ;  /* 0x0000085000007944 */ /* 0x001fea0003c00000 */
[----:B-1----:R-:W-:Y:S01]  /*1090*/  FADD.FTZ R7, R7, R8 ;  /* 0x0000000807077221 */ /* 0x002fe20000010000 */
[----:B0-----:R-:W-:Y:S01]  /*10a0*/  MOV R9, 0x4 ;  /* 0x0000000400097802 */ /* 0x001fe20000000f00 */
[----:B------:R-:W-:Y:S01]  /*10b0*/  IMAD.MOV.U32 R10, RZ, RZ, 0x1f ;  /* 0x0000001fff0a7424 */ /* 0x000fe200078e00ff */
[----:B------:R-:W-:Y:S01]  /*10c0*/  MOV R4, 0x1100 ;  /* 0x0000110000047802 */ /* 0x000fe20000000f00 */
[----:B------:R-:W-:Y:S01]  /*10d0*/  IMAD.MOV.U32 R11, RZ, RZ, -0x1 ;  /* 0xffffffffff0b7424 */ /* 0x000fe200078e00ff */
[----:B------:R-:W-:-:S02]  /*10e0*/  MOV R8, R7 ;  /* 0x0000000700087202 */ /* 0x000fc40000000f00 */
[----:B------:R-:W-:Y:S05]  /*10f0*/  CALL.REL.NOINC `($__internal_8_$__cuda_sm70_shflsync_down_p) ;  /* 0x000007e000007944 */ /* 0x000fea0003c00000 */
[----:B-1----:R-:W-:Y:S01]  /*1100*/  FADD.FTZ R7, R7, R8 ;  /* 0x0000000807077221 */ /* 0x002fe20000010000 */
[----:B0-----:R-:W-:Y:S01]  /*1110*/  MOV R11, 0xffffffff ;  /* 0xffffffff000b7802 */ /* 0x001fe20000000f00 */
[----:B------:R-:W-:Y:S01]  /*1120*/  IMAD.MOV.U32 R9, RZ, RZ, 0x2 ;  /* 0x00000002ff097424 */ /* 0x000fe200078e00ff */
[----:B------:R-:W-:Y:S01]  /*1130*/  MOV R4, 0x1170 ;  /* 0x0000117000047802 */ /* 0x000fe20000000f00 */
[----:B------:R-:W-:-:S02]  /*1140*/  IMAD.MOV.U32 R10, RZ, RZ, 0x1f ;  /* 0x0000001fff0a7424 */ /* 0x000fc400078e00ff */
[----:B------:R-:W-:Y:S02]  /*1150*/  IMAD.MOV.U32 R8, RZ, RZ, R7 ;  /* 0x000000ffff087224 */ /* 0x000fe400078e0007 */
[----:B------:R-:W-:Y:S05]  /*1160*/  CALL.REL.NOINC `($__internal_8_$__cuda_sm70_shflsync_down_p) ;  /* 0x0000077000007944 */ /* 0x000fea0003c00000 */
[----:B-1----:R-:W-:Y:S01]  /*1170*/  FADD.FTZ R6, R7, R8 ;  /* 0x0000000807067221 */ /* 0x002fe20000010000 */
[----:B0-----:R-:W-:Y:S01]  /*1180*/  HFMA2.MMA R10, -RZ, RZ, 0, 1.847743988037109375e-06 ;  /* 0x0000001fff0a7435 */ /* 0x001fe200000001ff */
[----:B------:R-:W-:Y:S01]  /*1190*/  IMAD.MOV.U32 R9, RZ, RZ, 0x1 ;  /* 0x00000001ff097424 */ /* 0x000fe200078e00ff */
[----:B------:R-:W-:Y:S01]  /*11a0*/  MOV R4, 0x11e0 ;  /* 0x000011e000047802 */ /* 0x000fe20000000f00 */
[----:B------:R-:W-:Y:S02]  /*11b0*/  IMAD.MOV.U32 R11, RZ, RZ, -0x1 ;  /* 0xffffffffff0b7424 */ /* 0x000fe400078e00ff */
[----:B------:R-:W-:Y:S02]  /*11c0*/  IMAD.MOV.U32 R8, RZ, RZ, R6 ;  /* 0x000000ffff087224 */ /* 0x000fe400078e0006 */
[----:B------:R-:W-:Y:S05]  /*11d0*/  CALL.REL.NOINC `($__internal_8_$__cuda_sm70_shflsync_down_p) ;  /* 0x0000070000007944 */ /* 0x000fea0003c00000 */
[----:B-1----:R-:W-:Y:S01]  /*11e0*/  MOV R5, R8 ;  /* 0x0000000800057202 */ /* 0x002fe20000000f00 */
[----:B0-----:R-:W-:Y:S05]  /*11f0*/  BRA `(.L_x_147) ;  /* 0xfffff14000007947 */ /* 0x001fea000383ffff */
.L_x_126:
[----:B------:R-:W-:Y:S01]  /*1200*/  HFMA2.MMA R10, -RZ, RZ, 0, 1.847743988037109375e-06 ;  /* 0x0000001fff0a7435 */ /* 0x000fe200000001ff */
[----:B------:R-:W-:Y:S01]  /*1210*/  IMAD.MOV.U32 R8, RZ, RZ, R3 ;  /* 0x000000ffff087224 */ /* 0x000fe200078e0003 */
[----:B------:R-:W-:Y:S01]  /*1220*/  MOV R4, 0x1260 ;  /* 0x0000126000047802 */ /* 0x000fe20000000f00 */
[----:B------:R-:W-:-:S02]  /*1230*/  IMAD.MOV.U32 R9, RZ, RZ, 0x10 ;  /* 0x00000010ff097424 */ /* 0x000fc400078e00ff */
[----:B------:R-:W-:Y:S02]  /*1240*/  IMAD.MOV.U32 R11, RZ, RZ, -0x1 ;  /* 0xffffffffff0b7424 */ /* 0x000fe400078e00ff */
[----:B------:R-:W-:Y:S05]  /*1250*/  CALL.REL.NOINC `($__internal_8_$__cuda_sm70_shflsync_down_p) ;  /* 0x0000068000007944 */ /* 0x000fea0003c00000 */
[----:B-1----:R-:W-:Y:S01]  /*1260*/  IMAD.MOV.U32 R4, RZ, RZ, R8 ;  /* 0x000000ffff047224 */ /* 0x002fe200078e0008 */
[----:B0-----:R-:W-:Y:S05]  /*1270*/  BRA `(.L_x_148) ;  /* 0xfffff32000007947 */ /* 0x001fea000383ffff */
.L_x_127:
[----:B------:R-:W-:Y:S01]  /*1280*/  MOV R8, R12 ;  /* 0x0000000c00087202 */ /* 0x000fe20000000f00 */
[----:B------:R-:W-:Y:S01]  /*1290*/  IMAD.MOV.U32 R9, RZ, RZ, 0x8 ;  /* 0x00000008ff097424 */ /* 0x000fe200078e00ff */
[----:B------:R-:W-:Y:S01]  /*12a0*/  MOV R11, 0xffffffff ;  /* 0xffffffff000b7802 */ /* 0x000fe20000000f00 */
[----:B------:R-:W-:Y:S01]  /*12b0*/  IMAD.MOV.U32 R10, RZ, RZ, 0x1f ;  /* 0x0000001fff0a7424 */ /* 0x000fe200078e00ff */
[----:B------:R-:W-:Y:S02]  /*12c0*/  MOV R4, 0x12e0 ;  /* 0x000012e000047802 */ /* 0x000fe40000000f00 */
[----:B0-----:R-:W-:Y:S05]  /*12d0*/  CALL.REL.NOINC `($__internal_8_$__cuda_sm70_shflsync_down_p) ;  /* 0x0000060000007944 */ /* 0x001fea0003c00000 */
[----:B-1----:R-:W-:Y:S01]  /*12e0*/  FMNMX.FTZ R3, |R12|, |R8|, !PT ;  /* 0x400000080c037209 */ /* 0x002fe20007810200 */
[----:B0-----:R-:W-:Y:S01]  /*12f0*/  IMAD.MOV.U32 R9, RZ, RZ, 0x4 ;  /* 0x00000004ff097424 */ /* 0x001fe200078e00ff */
[----:B------:R-:W-:Y:S01]  /*1300*/  MOV R11, 0xffffffff ;  /* 0xffffffff000b7802 */ /* 0x000fe20000000f00 */
[----:B------:R-:W-:Y:S01]  /*1310*/  IMAD.MOV.U32 R10, RZ, RZ, 0x1f ;  /* 0x0000001fff0a7424 */ /* 0x000fe200078e00ff */
[----:B------:R-:W-:Y:S01]  /*1320*/  MOV R4, 0x1350 ;  /* 0x0000135000047802 */ /* 0x000fe20000000f00 */
[----:B------:R-:W-:-:S02]  /*1330*/  IMAD.MOV.U32 R8, RZ, RZ, R3 ;  /* 0x000000ffff087224 */ /* 0x000fc400078e0003 */
[----:B------:R-:W-:Y:S05]  /*1340*/  CALL.REL.NOINC `($__internal_8_$__cuda_sm70_shflsync_down_p) ;  /* 0x0000059000007944 */ /* 0x000fea0003c00000 */
[----:B-1----:R-:W-:Y:S01]  /*1350*/  FMNMX.FTZ R3, |R3|, |R8|, !PT ;  /* 0x4000000803037209 */ /* 0x002fe20007810200 */
[----:B0-----:R-:W-:Y:S01]  /*1360*/  HFMA2.MMA R10, -RZ, RZ, 0, 1.847743988037109375e-06 ;  /* 0x0000001fff0a7435 */ /* 0x001fe200000001ff */
[----:B------:R-:W-:Y:S01]  /*1370*/  IMAD.MOV.U32 R9, RZ, RZ, 0x2 ;  /* 0x00000002ff097424 */ /* 0x000fe200078e00ff */
[----:B------:R-:W-:Y:S01]  /*1380*/  MOV R4, 0x13c0 ;  /* 0x000013c000047802 */ /* 0x000fe20000000f00 */
[----:B------:R-:W-:-:S02]  /*1390*/  IMAD.MOV.U32 R11, RZ, RZ, -0x1 ;  /* 0xffffffffff0b7424 */ /* 0x000fc400078e00ff */
[----:B------:R-:W-:Y:S02]  /*13a0*/  IMAD.MOV.U32 R8, RZ, RZ, R3 ;  /* 0x000000ffff087224 */ /* 0x000fe400078e0003 */
[----:B------:R-:W-:Y:S05]  /*13b0*/  CALL.REL.NOINC `($__internal_8_$__cuda_sm70_shflsync_down_p) ;  /* 0x0000052000007944 */ /* 0x000fea0003c00000 */
[----:B-1----:R-:W-:Y:S01]  /*13c0*/  FMNMX.FTZ R8, |R3|, |R8|, !PT ;  /* 0x4000000803087209 */ /* 0x002fe20007810200 */
[----:B0-----:R-:W-:Y:S01]  /*13d0*/  IMAD.MOV.U32 R10, RZ, RZ, 0x1f ;  /* 0x0000001fff0a7424 */ /* 0x001fe200078e00ff */
[----:B------:R-:W-:Y:S01]  /*13e0*/  MOV R9, 0x1 ;  /* 0x0000000100097802 */ /* 0x000fe20000000f00 */
[----:B------:R-:W-:Y:S01]  /*13f0*/  IMAD.MOV.U32 R11, RZ, RZ, -0x1 ;  /* 0xffffffffff0b7424 */ /* 0x000fe200078e00ff */
[----:B------:R-:W-:Y:S01]  /*1400*/  MOV R4, 0x1430 ;  /* 0x0000143000047802 */ /* 0x000fe20000000f00 */
[----:B------:R-:W-:Y:S02]  /*1410*/  FADD.FTZ R6, |R8|, -RZ ;  /* 0x800000ff08067221 */ /* 0x000fe40000010200 */
[----:B------:R-:W-:Y:S05]  /*1420*/  CALL.REL.NOINC `($__internal_8_$__cuda_sm70_shflsync_down_p) ;  /* 0x000004b000007944 */ /* 0x000fea0003c00000 */
[----:B-1----:R-:W-:Y:S01]  /*1430*/  MOV R7, R8 ;  /* 0x0000000800077202 */ /* 0x002fe20000000f00 */
[----:B0-----:R-:W-:Y:S05]  /*1440*/  BRA `(.L_x_149) ;  /* 0xfffff1f000007947 */ /* 0x001fea000383ffff */
.L_x_135:
[----:B------:R-:W-:Y:S01]  /*1450*/  HFMA2.MMA R10, -RZ, RZ, 0, 1.847743988037109375e-06 ;  /* 0x0000001fff0a7435 */ /* 0x000fe200000001ff */
[----:B------:R-:W-:Y:S01]  /*1460*/  IMAD.MOV.U32 R8, RZ, RZ, R7 ;  /* 0x000000ffff087224 */ /* 0x000fe200078e0007 */
[----:B------:R-:W-:Y:S01]  /*1470*/  MOV R4, 0x14b0 ;  /* 0x000014b000047802 */ /* 0x000fe20000000f00 */
[----:B------:R-:W-:Y:S02]  /*1480*/  IMAD.MOV.U32 R9, RZ, RZ, 0x10 ;  /* 0x00000010ff097424 */ /* 0x000fe400078e00ff */
[----:B------:R-:W-:-:S02]  /*1490*/  IMAD.MOV.U32 R11, RZ, RZ, -0x1 ;  /* 0xffffffffff0b7424 */ /* 0x000fc400078e00ff */
[----:B------:R-:W-:Y:S05]  /*14a0*/  CALL.REL.NOINC `($__internal_8_$__cuda_sm70_shflsync_down_p) ;  /* 0x0000043000007944 */ /* 0x000fea0003c00000 */
[----:B-1----:R-:W-:Y:S01]  /*14b0*/  IMAD.MOV.U32 R4, RZ, RZ, R8 ;  /* 0x000000ffff047224 */ /* 0x002fe200078e0008 */
[----:B0-----:R-:W-:Y:S05]  /*14c0*/  BRA `(.L_x_150) ;  /* 0xfffff58000007947 */ /* 0x001fea000383ffff */
.L_x_136:
[----:B------:R-:W-:Y:S01]  /*14d0*/  MOV R8, R13 ;  /* 0x0000000d00087202 */ /* 0x000fe20000000f00 */
[----:B------:R-:W-:Y:S01]  /*14e0*/  IMAD.MOV.U32 R9, RZ, RZ, 0x8 ;  /* 0x00000008ff097424 */ /* 0x000fe200078e00ff */
[----:B------:R-:W-:Y:S01]  /*14f0*/  MOV R11, 0xffffffff ;  /* 0xffffffff000b7802 */ /* 0x000fe20000000f00 */
[----:B------:R-:W-:Y:S01]  /*1500*/  IMAD.MOV.U32 R10, RZ, RZ, 0x1f ;  /* 0x0000001fff0a7424 */ /* 0x000fe200078e00ff */
[----:B------:R-:W-:-:S02]  /*1510*/  MOV R4, 0x1530 ;  /* 0x0000153000047802 */ /* 0x000fc40000000f00 */
[----:B0-----:R-:W-:Y:S05]  /*1520*/  CALL.REL.NOINC `($__internal_8_$__cuda_sm70_shflsync_down_p) ;  /* 0x000003b000007944 */ /* 0x001fea0003c00000 */
        /* <DEDUP_REMOVED lines=14> */
[----:B-1----:R-:W-:Y:S01]  /*1610*/  FADD.FTZ R6, R13, R8 ;  /* 0x000000080d067221 */ /* 0x002fe20000010000 */
[----:B0-----:R-:W-:Y:S01]  /*1620*/  MOV R9, 0x1 ;  /* 0x0000000100097802 */ /* 0x001fe20000000f00 */
[----:B------:R-:W-:Y:S01]  /*1630*/  IMAD.MOV.U32 R10, RZ, RZ, 0x1f ;  /* 0x0000001fff0a7424 */ /* 0x000fe200078e00ff */
[----:B------:R-:W-:Y:S01]  /*1640*/  MOV R4, 0x1680 ;  /* 0x0000168000047802 */ /* 0x000fe20000000f00 */
[----:B------:R-:W-:Y:S01]  /*1650*/  IMAD.MOV.U32 R11, RZ, RZ, -0x1 ;  /* 0xffffffffff0b7424 */ /* 0x000fe200078e00ff */
[----:B------:R-:W-:-:S02]  /*1660*/  MOV R8, R6 ;  /* 0x0000000600087202 */ /* 0x000fc40000000f00 */
[----:B------:R-:W-:Y:S05]  /*1670*/  CALL.REL.NOINC `($__internal_8_$__cuda_sm70_shflsync_down_p) ;  /* 0x0000026000007944 */ /* 0x000fea0003c00000 */
[----:B-1----:R-:W-:Y:S01]  /*1680*/  IMAD.MOV.U32 R7, RZ, RZ, R8 ;  /* 0x000000ffff077224 */ /* 0x002fe200078e0008 */
[----:B0-----:R-:W-:Y:S05]  /*1690*/  BRA `(.L_x_151) ;  /* 0xfffff44000007947 */ /* 0x001fea000383ffff */
.L_x_144:
[----:B------:R-:W-:Y:S01]  /*16a0*/  HFMA2.MMA R9, -RZ, RZ, 0, 9.5367431640625e-07 ;  /* 0x00000010ff097435 */ /* 0x000fe200000001ff */
[----:B------:R-:W-:Y:S01]  /*16b0*/  IMAD.MOV.U32 R8, RZ, RZ, R7 ;  /* 0x000000ffff087224 */ /* 0x000fe200078e0007 */
[----:B------:R-:W-:Y:S01]  /*16c0*/  MOV R4, 0x1700 ;  /* 0x0000170000047802 */ /* 0x000fe20000000f00 */
[----:B------:R-:W-:-:S02]  /*16d0*/  IMAD.MOV.U32 R10, RZ, RZ, 0x1f ;  /* 0x0000001fff0a7424 */ /* 0x000fc400078e00ff */
[----:B------:R-:W-:Y:S02]  /*16e0*/  IMAD.MOV.U32 R11, RZ, RZ, -0x1 ;  /* 0xffffffffff0b7424 */ /* 0x000fe400078e00ff */
[----:B------:R-:W-:Y:S05]  /*16f0*/  CALL.REL.NOINC `($__internal_8_$__cuda_sm70_shflsync_down_p) ;  /* 0x000001e000007944 */ /* 0x000fea0003c00000 */
[----:B-1----:R-:W-:Y:S01]  /*1700*/  MOV R4, R8 ;  /* 0x0000000800047202 */ /* 0x002fe20000000f00 */
[----:B0-----:R-:W-:Y:S05]  /*1710*/  BRA `(.L_x_152) ;  /* 0xfffff76000007947 */ /* 0x001fea000383ffff */
.L_x_145:
[----:B------:R-:W-:Y:S01]  /*1720*/  HFMA2.MMA R10, -RZ, RZ, 0, 1.847743988037109375e-06 ;  /* 0x0000001fff0a7435 */ /* 0x000fe200000001ff */
[----:B------:R-:W-:Y:S01]  /*1730*/  IMAD.MOV.U32 R8, RZ, RZ, R13 ;  /* 0x000000ffff087224 */ /* 0x000fe200078e000d */
[----:B------:R-:W-:Y:S01]  /*1740*/  MOV R4, 0x1780 ;  /* 0x0000178000047802 */ /* 0x000fe20000000f00 */
[----:B------:R-:W-:Y:S02]  /*1750*/  IMAD.MOV.U32 R9, RZ, RZ, 0x8 ;  /* 0x00000008ff097424 */ /* 0x000fe400078e00ff */
[----:B------:R-:W-:Y:S02]  /*1760*/  IMAD.MOV.U32 R11, RZ, RZ, -0x1 ;  /* 0xffffffffff0b7424 */ /* 0x000fe400078e00ff */
[----:B0-----:R-:W-:Y:S05]  /*1770*/  CALL.REL.NOINC `($__internal_8_$__cuda_sm70_shflsync_down_p) ;  /* 0x0000016000007944 */ /* 0x001fea0003c00000 */
[----:B-1----:R-:W-:Y:S01]  /*1780*/  FMNMX.FTZ R13, |R13|, |R8|, !PT ;  /* 0x400000080d0d7209 */ /* 0x002fe20007810200 */
[----:B0-----:R-:W-:Y:S01]  /*1790*/  IMAD.MOV.U32 R9, RZ, RZ, 0x4 ;  /* 0x00000004ff097424 */ /* 0x001fe200078e00ff */
[----:B------:R-:W-:Y:S01]  /*17a0*/  MOV R10, 0x1f ;  /* 0x0000001f000a7802 */ /* 0x000fe20000000f00 */
[----:B------:R-:W-:Y:S01]  /*17b0*/  IMAD.MOV.U32 R11, RZ, RZ, -0x1 ;  /* 0xffffffffff0b7424 */ /* 0x000fe200078e00ff */
[----:B------:R-:W-:Y:S01]  /*17c0*/  MOV R4, 0x17f0 ;  /* 0x000017f000047802 */ /* 0x000fe20000000f00 */
[----:B------:R-:W-:-:S02]  /*17d0*/  IMAD.MOV.U32 R8, RZ, RZ, R13 ;  /* 0x000000ffff087224 */ /* 0x000fc400078e000d */
[----:B------:R-:W-:Y:S05]  /*17e0*/  CALL.REL.NOINC `($__internal_8_$__cuda_sm70_shflsync_down_p) ;  /* 0x000000f000007944 */ /* 0x000fea0003c00000 */
[----:B-1----:R-:W-:Y:S01]  /*17f0*/  FMNMX.FTZ R13, |R13|, |R8|, !PT ;  /* 0x400000080d0d7209 */ /* 0x002fe20007810200 */
[----:B0-----:R-:W-:Y:S01]  /*1800*/  HFMA2.MMA R9, -RZ, RZ, 0, 1.1920928955078125e-07 ;  /* 0x00000002ff097435 */ /* 0x001fe200000001ff */
[----:B------:R-:W-:Y:S01]  /*1810*/  IMAD.MOV.U32 R10, RZ, RZ, 0x1f ;  /* 0x0000001fff0a7424 */ /* 0x000fe200078e00ff */
[----:B------:R-:W-:Y:S01]  /*1820*/  MOV R4, 0x1860 ;  /* 0x0000186000047802 */ /* 0x000fe20000000f00 */
[----:B------:R-:W-:Y:S01]  /*1830*/  IMAD.MOV.U32 R11, RZ, RZ, -0x1 ;  /* 0xffffffffff0b7424 */ /* 0x000fe200078e00ff */
[----:B------:R-:W-:-:S02]  /*1840*/  MOV R8, R13 ;  /* 0x0000000d00087202 */ /* 0x000fc40000000f00 */
[----:B------:R-:W-:Y:S05]  /*1850*/  CALL.REL.NOINC `($__internal_8_$__cuda_sm70_shflsync_down_p) ;  /* 0x0000008000007944 */ /* 0x000fea0003c00000 */
[----:B-1----:R-:W-:Y:S01]  /*1860*/  FMNMX.FTZ R8, |R13|, |R8|, !PT ;  /* 0x400000080d087209 */ /* 0x002fe20007810200 */
[----:B0-----:R-:W-:Y:S01]  /*1870*/  IMAD.MOV.U32 R9, RZ, RZ, 0x1 ;  /* 0x00000001ff097424 */ /* 0x001fe200078e00ff */
[----:B------:R-:W-:Y:S01]  /*1880*/  MOV R11, 0xffffffff ;  /* 0xffffffff000b7802 */ /* 0x000fe20000000f00 */
[----:B------:R-:W-:Y:S01]  /*1890*/  IMAD.MOV.U32 R10, RZ, RZ, 0x1f ;  /* 0x0000001fff0a7424 */ /* 0x000fe200078e00ff */
[----:B------:R-:W-:Y:S01]  /*18a0*/  MOV R4, 0x18d0 ;  /* 0x000018d000047802 */ /* 0x000fe20000000f00 */
[----:B------:R-:W-:-:S02]  /*18b0*/  FADD.FTZ R7, |R8|, -RZ ;  /* 0x800000ff08077221 */ /* 0x000fc40000010200 */
[----:B------:R-:W-:Y:S05]  /*18c0*/  CALL.REL.NOINC `($__internal_8_$__cuda_sm70_shflsync_down_p) ;  /* 0x0000001000007944 */ /* 0x000fea0003c00000 */
[----:B01----:R-:W-:Y:S05]  /*18d0*/  BRA `(.L_x_153) ;  /* 0xfffff64000007947 */ /* 0x003fea000383ffff */
        .weak           $__internal_8_$__cuda_sm70_shflsync_down_p
        .type           $__internal_8_$__cuda_sm70_shflsync_down_p,@function
        .size           $__internal_8_$__cuda_sm70_shflsync_down_p,(.L_x_182 - $__internal_8_$__cuda_sm70_shflsync_down_p)
$__internal_8_$__cuda_sm70_shflsync_down_p:
[----:B------:R-:W-:Y:S01]  /*18e0*/  IMAD.MOV.U32 R5, RZ, RZ, 0x0 ;  /* 0x00000000ff057424 */ /* 0x000fe200078e00ff */
[----:B------:R-:W-:Y:S04]  /*18f0*/  WARPSYNC R11 ;  /* 0x0000000b00007348 */ /* 0x000fe80003800000 */
[----:B------:R0:W1:Y:S01]  /*1900*/  SHFL.DOWN PT, R8, R8, R9, R10 ;  /* 0x0800000908087389 */ /* 0x00006200000e000a */
[----:B------:R-:W-:Y:S05]  /*1910*/  RET.REL.NODEC R4 `(_Z10cleanup_v2PfS_S_S_biiff) ;  /* 0xffffe6e004007950 */ /* 0x000fea0003c3ffff */
.L_x_154:
        /* <DEDUP_REMOVED lines=14> */
.L_x_182:


//--------------------- .text._Z7cleanupPfS_S_S_bi --------------------------
	.section	.text._Z7cleanupPfS_S_S_bi,"ax",@progbits
	.sectioninfo	@"SHI_REGISTERS=15"
	.align	128
        .global         _Z7cleanupPfS_S_S_bi
        .type           _Z7cleanupPfS_S_S_bi,@function
        .size           _Z7cleanupPfS_S_S_bi,(.L_x_183 - _Z7cleanupPfS_S_S_bi)
        .other          _Z7cleanupPfS_S_S_bi,@"STO_CUDA_ENTRY STV_DEFAULT"
_Z7cleanupPfS_S_S_bi:
.text._Z7cleanupPfS_S_S_bi:
[----:B------:R-:W-:Y:S02]  /*0000*/  IMAD.MOV.U32 R1, RZ, RZ, c[0x0][0x28] ;  /* 0x00000a00ff017624 */ /* 0x000fe400078e00ff */
[----:B------:R-:W0:Y:S01]  /*0010*/  S2R R0, SR_CTAID.X ;  /* 0x0000000000007919 */ /* 0x000e220000002500 */
[----:B------:R-:W-:Y:S01]  /*0020*/  ULDC.64 UR6, c[0x0][0x118] ;  /* 0x0000460000067ab9 */ /* 0x000fe20000000a00 */
[----:B0-----:R-:W-:-:S13]  /*0030*/  ISETP.NE.AND P0, PT, R0, RZ, PT ;  /* 0x000000ff0000720c */ /* 0x001fda0003f05270 */
[----:B------:R-:W-:Y:S05]  /*0040*/  @P0 BRA `(.L_x_155) ;  /* 0x0000033000000947 */ /* 0x000fea0003800000 */
[----:B------:R-:W0:Y:S01]  /*0050*/  S2R R2, SR_TID.X ;  /* 0x0000000000027919 */ /* 0x000e220000002100 */
[----:B------:R-:W-:Y:S01]  /*0060*/  HFMA2.MMA R3, -RZ, RZ, 0, 0 ;  /* 0x00000000ff037435 */ /* 0x000fe200000001ff */
[----:B0-----:R-:W-:-:S13]  /*0070*/  ISETP.GT.U32.AND P0, PT, R2, 0x13f, PT ;  /* 0x0000013f0200780c */ /* 0x001fda0003f04070 */
[----:B------:R-:W-:-:S04]  /*0080*/  @!P0 IMAD.MOV.U32 R5, RZ, RZ, 0x4 ;  /* 0x00000004ff058424 */ /* 0x000fc800078e00ff */
[----:B------:R-:W-:-:S05]  /*0090*/  @!P0 IMAD.WIDE.U32 R4, R2, R5, c[0x0][0x160] ;  /* 0x0000580002048625 */ /* 0x000fca00078e0005 */
[----:B------:R-:W2:Y:S01]  /*00a0*/  @!P0 LDG.E R3, [R4.64] ;  /* 0x0000000604038981 */ /* 0x000ea2000c1e1900 */
[----:B------:R-:W-:-:S03]  /*00b0*/  IMAD.MOV.U32 R7, RZ, RZ, c[0x0][0x0] ;  /* 0x00000000ff077624 */ /* 0x000fc600078e00ff */
[----:B------:R-:W0:Y:S01]  /*00c0*/  S2R R9, SR_TID.Y ;  /* 0x0000000000097919 */ /* 0x000e220000002200 */
[----:B------:R-:W-:-:S05]  /*00d0*/  IMAD R7, R7, c[0x0][0x4], RZ ;  /* 0x0000010007077a24 */ /* 0x000fca00078e02ff */
[C---:B------:R-:W-:Y:S02]  /*00e0*/  ISETP.GE.AND P0, PT, R7.reuse, 0x40, PT ;  /* 0x000000400700780c */ /* 0x040fe40003f06270 */
[----:B------:R-:W-:Y:S01]  /*00f0*/  ISETP.GE.AND P2, PT, R7, 0x80, PT ;  /* 0x000000800700780c */ /* 0x000fe20003f46270 */
[----:B0-----:R-:W-:-:S05]  /*0100*/  IMAD R6, R9, c[0x0][0x0], R2 ;  /* 0x0000000009067a24 */ /* 0x001fca00078e0202 */
[----:B------:R-:W-:-:S05]  /*0110*/  ISETP.GT.AND P1, PT, R6, 0x1f, PT ;  /* 0x0000001f0600780c */ /* 0x000fca0003f24270 */
[----:B--2---:R0:W-:Y:S04]  /*0120*/  @P0 STS [R6.X4], R3 ;  /* 0x0000000306000388 */ /* 0x0041e80000004800 */
[----:B------:R-:W-:Y:S06]  /*0130*/  @P0 BAR.SYNC.DEFER_BLOCKING 0x0 ;  /* 0x0000000000000b1d */ /* 0x000fec0000010000 */
[----:B------:R-:W-:Y:S05]  /*0140*/  @!P2 BRA `(.L_x_156) ;  /* 0x000000c00000a947 */ /* 0x000fea0003800000 */
[----:B0-----:R-:W-:Y:S02]  /*0150*/  IMAD.SHL.U32 R4, R6, 0x4, RZ ;  /* 0x0000000406047824 */ /* 0x001fe400078e00ff */
.L_x_157:
        /* <DEDUP_REMOVED lines=11> */
.L_x_156:
[----:B0-----:R-:W-:Y:S05]  /*0210*/  @P1 BRA `(.L_x_158) ;  /* 0x000000f000001947 */ /* 0x001fea0003800000 */
[----:B------:R-:W-:Y:S04]  /*0220*/  @P0 LDS R4, [R6.X4] ;  /* 0x0000000006040984 */ /* 0x000fe80000004800 */
[----:B------:R-:W0:Y:S02]  /*0230*/  @P0 LDS R5, [R6.X4+0x80] ;  /* 0x0000800006050984 */ /* 0x000e240000004800 */
[----:B0-----:R-:W-:Y:S01]  /*0240*/  @P0 FADD.FTZ R3, R4, R5 ;  /* 0x0000000504030221 */ /* 0x001fe20000010000 */
[----:B------:R-:W-:Y:S05]  /*0250*/  BRA.DIV ~URZ, `(.L_x_159) ;  /* 0x000005627f007947 */ /* 0x000fea000b800000 */
[----:B------:R0:W1:Y:S02]  /*0260*/  SHFL.DOWN PT, R4, R3, 0x10, 0x1f ;  /* 0x0a001f0003047f89 */ /* 0x00006400000e0000 */
.L_x_169:
        /* <DEDUP_REMOVED lines=9> */
.L_x_170:
[----:B-1----:R-:W-:Y:S02]  /*0300*/  FADD.FTZ R5, R5, R6 ;  /* 0x0000000605057221 */ /* 0x002fe40000010000 */
.L_x_158:
[----:B------:R-:W-:Y:S01]  /*0310*/  ISETP.NE.AND P0, PT, R2, RZ, PT ;  /* 0x000000ff0200720c */ /* 0x000fe20003f05270 */
[----:B------:R-:W-:Y:S01]  /*0320*/  WARPSYNC 0xffffffff ;  /* 0xffffffff00007948 */ /* 0x000fe20003800000 */
[----:B------:R-:W-:Y:S11]  /*0330*/  BAR.SYNC.DEFER_BLOCKING 0x0 ;  /* 0x0000000000007b1d */ /* 0x000ff60000010000 */
[----:B------:R-:W1:Y:S01]  /*0340*/  @!P0 MUFU.SQRT R5, R5 ;  /* 0x0000000500058308 */ /* 0x000e620000002000 */
[----:B------:R-:W-:Y:S01]  /*0350*/  @!P0 IMAD.MOV.U32 R2, RZ, RZ, c[0x0][0x170] ;  /* 0x00005c00ff028624 */ /* 0x000fe200078e00ff */
[----:B------:R-:W-:-:S05]  /*0360*/  @!P0 MOV R3, c[0x0][0x174] ;  /* 0x00005d0000038a02 */ /* 0x000fca0000000f00 */
[----:B-1----:R1:W-:Y:S02]  /*0370*/  @!P0 STG.E [R2.64], R5 ;  /* 0x0000000502008986 */ /* 0x0023e4000c101906 */
.L_x_155:
[----:B------:R-:W-:Y:S02]  /*0380*/  ULDC.S8 UR4, c[0x0][0x180] ;  /* 0x0000600000047ab9 */ /* 0x000fe40000000200 */
[----:B------:R-:W-:-:S13]  /*0390*/  ISETP.NE.AND P0, PT, RZ, UR4, PT ;  /* 0x00000004ff007c0c */ /* 0x000fda000bf05270 */
[----:B------:R-:W-:Y:S05]  /*03a0*/  @!P0 EXIT ;  /* 0x000000000000894d */ /* 0x000fea0003800000 */
[----:B-1----:R-:W1:Y:S01]  /*03b0*/  S2R R2, SR_TID.X ;  /* 0x0000000000027919 */ /* 0x002e620000002100 */
[----:B------:R-:W-:Y:S01]  /*03c0*/  IMAD.MOV.U32 R7, RZ, RZ, c[0x0][0x0] ;  /* 0x00000000ff077624 */ /* 0x000fe200078e00ff */
[----:B------:R-:W-:Y:S02]  /*03d0*/  BSSY B0, `(.L_x_161) ;  /* 0x0000014000007945 */ /* 0x000fe40003800000 */
[----:B------:R-:W2:Y:S01]  /*03e0*/  S2R R3, SR_TID.Y ;  /* 0x0000000000037919 */ /* 0x000ea20000002200 */
[----:B------:R-:W-:-:S05]  /*03f0*/  IMAD R7, R7, c[0x0][0x4], RZ ;  /* 0x0000010007077a24 */ /* 0x000fca00078e02ff */
[----:B------:R-:W-:Y:S02]  /*0400*/  ISETP.GE.AND P0, PT, R7, 0x40, PT ;  /* 0x000000400700780c */ /* 0x000fe40003f06270 */
[----:B-1----:R-:W-:Y:S01]  /*0410*/  ISETP.GE.AND P1, PT, R2, c[0x0][0x184], PT ;  /* 0x0000610002007a0c */ /* 0x002fe20003f26270 */
[----:B--2---:R-:W-:-:S12]  /*0420*/  IMAD R9, R3, c[0x0][0x0], R2 ;  /* 0x0000000003097a24 */ /* 0x004fd800078e0202 */
[----:B------:R-:W-:Y:S01]  /*0430*/  @P1 IMAD.MOV.U32 R3, RZ, RZ, RZ ;  /* 0x000000ffff031224 */ /* 0x000fe200078e00ff */
[----:B------:R-:W-:Y:S05]  /*0440*/  @P1 BRA `(.L_x_162) ;  /* 0x000000c000001947 */ /* 0x000fea0003800000 */
[----:B------:R-:W-:Y:S01]  /*0450*/  HFMA2.MMA R3, -RZ, RZ, 0, 0 ;  /* 0x00000000ff037435 */ /* 0x000fe200000001ff */
[----:B0-----:R-:W-:Y:S02]  /*0460*/  IMAD.MOV.U32 R6, RZ, RZ, R2 ;  /* 0x000000ffff067224 */ /* 0x001fe400078e0002 */
.L_x_163:
[----:B------:R-:W-:-:S05]  /*0470*/  IMAD R5, R0, c[0x0][0x184], RZ ;  /* 0x0000610000057a24 */ /* 0x000fca00078e02ff */
        /* <DEDUP_REMOVED lines=9> */
.L_x_162:
[----:B------:R-:W-:Y:S05]  /*0510*/  BSYNC B0 ;  /* 0x0000000000007941 */ /* 0x000fea0003800000 */
.L_x_161:
[----:B------:R-:W-:Y:S01]  /*0520*/  ISETP.GE.AND P2, PT, R7, 0x80, PT ;  /* 0x000000800700780c */ /* 0x000fe20003f46270 */
[----:B------:R1:W-:Y:S04]  /*0530*/  @P0 STS [R9.X4], R3 ;  /* 0x0000000309000388 */ /* 0x0003e80000004800 */
[----:B------:R-:W-:Y:S01]  /*0540*/  @P0 BAR.SYNC.DEFER_BLOCKING 0x0 ;  /* 0x0000000000000b1d */ /* 0x000fe20000010000 */
[----:B------:R-:W-:-:S07]  /*0550*/  ISETP.GT.AND P1, PT, R9, 0x1f, PT ;  /* 0x0000001f0900780c */ /* 0x000fce0003f24270 */
[----:B------:R-:W-:Y:S06]  /*0560*/  @!P2 BRA `(.L_x_164) ;  /* 0x000000c00000a947 */ /* 0x000fec0003800000 */
[----:B-1----:R-:W-:Y:S02]  /*0570*/  SHF.L.U32 R11, R9, 0x2, RZ ;  /* 0x00000002090b7819 */ /* 0x002fe400000006ff */
.L_x_165:
[----:B0-----:R-:W-:-:S04]  /*0580*/  SHF.R.S32.HI R6, RZ, 0x1, R7 ;  /* 0x00000001ff067819 */ /* 0x001fc80000011407 */
        /* <DEDUP_REMOVED lines=10> */
.L_x_164:
[----:B-1----:R-:W-:Y:S05]  /*0630*/  @P1 BRA `(.L_x_166) ;  /* 0x000000f000001947 */ /* 0x002fea0003800000 */
[----:B------:R-:W-:Y:S04]  /*0640*/  @P0 LDS R4, [R9.X4] ;  /* 0x0000000009040984 */ /* 0x000fe80000004800 */
[----:B------:R-:W1:Y:S02]  /*0650*/  @P0 LDS R5, [R9.X4+0x80] ;  /* 0x0000800009050984 */ /* 0x000e640000004800 */
[----:B-1----:R-:W-:Y:S01]  /*0660*/  @P0 FADD.FTZ R3, R4, R5 ;  /* 0x0000000504030221 */ /* 0x002fe20000010000 */
[----:B------:R-:W-:Y:S05]  /*0670*/  BRA.DIV ~URZ, `(.L_x_167) ;  /* 0x000003627f007947 */ /* 0x000fea000b800000 */
[----:B------:R1:W2:Y:S02]  /*0680*/  SHFL.DOWN PT, R4, R3, 0x10, 0x1f ;  /* 0x0a001f0003047f89 */ /* 0x0002a400000e0000 */
.L_x_171:
[----:B--2---:R-:W-:Y:S01]  /*0690*/  FADD.FTZ R12, R4, R3 ;  /* 0x00000003040c7221 */ /* 0x004fe20000010000 */
[----:B------:R-:W-:Y:S05]  /*06a0*/  BRA.DIV ~URZ, `(.L_x_168) ;  /* 0x000003a27f007947 */ /* 0x000fea000b800000 */
[----:B-1----:R-:W1:Y:S02]  /*06b0*/  SHFL.DOWN PT, R3, R12, 0x8, 0x1f ;  /* 0x09001f000c037f89 */ /* 0x002e6400000e0000 */
[----:B-1----:R-:W-:-:S05]  /*06c0*/  FADD.FTZ R3, R12, R3 ;  /* 0x000000030c037221 */ /* 0x002fca0000010000 */
[----:B------:R-:W1:Y:S02]  /*06d0*/  SHFL.DOWN PT, R4, R3, 0x4, 0x1f ;  /* 0x08801f0003047f89 */ /* 0x000e6400000e0000 */
[----:B-1----:R-:W-:-:S05]  /*06e0*/  FADD.FTZ R4, R3, R4 ;  /* 0x0000000403047221 */ /* 0x002fca0000010000 */
[----:B------:R-:W1:Y:S02]  /*06f0*/  SHFL.DOWN PT, R5, R4, 0x2, 0x1f ;  /* 0x08401f0004057f89 */ /* 0x000e6400000e0000 */
[----:B01----:R-:W-:-:S05]  /*0700*/  FADD.FTZ R6, R4, R5 ;  /* 0x0000000504067221 */ /* 0x003fca0000010000 */
[----:B------:R0:W1:Y:S02]  /*0710*/  SHFL.DOWN PT, R5, R6, 0x1, 0x1f ;  /* 0x08201f0006057f89 */ /* 0x00006400000e0000 */
.L_x_172:
[----:B-1----:R-:W-:Y:S02]  /*0720*/  FADD.FTZ R5, R5, R6 ;  /* 0x0000000605057221 */ /* 0x002fe40000010000 */
.L_x_166:
[----:B------:R-:W-:Y:S01]  /*0730*/  WARPSYNC 0xffffffff ;  /* 0xffffffff00007948 */ /* 0x000fe20003800000 */
[----:B------:R-:W-:Y:S01]  /*0740*/  BAR.SYNC.DEFER_BLOCKING 0x0 ;  /* 0x0000000000007b1d */ /* 0x000fe20000010000 */
[----:B------:R-:W-:-:S13]  /*0750*/  ISETP.NE.AND P0, PT, R2, RZ, PT ;  /* 0x000000ff0200720c */ /* 0x000fda0003f05270 */
[----:B------:R-:W-:Y:S05]  /*0760*/  @P0 EXIT ;  /* 0x000000000000094d */ /* 0x000fea0003800000 */
[----:B------:R-:W1:Y:S01]  /*0770*/  MUFU.SQRT R5, R5 ;  /* 0x0000000500057308 */ /* 0x000e620000002000 */
[----:B------:R-:W-:-:S04]  /*0780*/  IMAD.MOV.U32 R3, RZ, RZ, 0x4 ;  /* 0x00000004ff037424 */ /* 0x000fc800078e00ff */
[----:B------:R-:W-:-:S05]  /*0790*/  IMAD.WIDE.U32 R2, R0, R3, c[0x0][0x178] ;  /* 0x00005e0000027625 */ /* 0x000fca00078e0003 */
[----:B-1----:R-:W-:Y:S01]  /*07a0*/  STG.E [R2.64], R5 ;  /* 0x0000000502007986 */ /* 0x002fe2000c101906 */
[----:B------:R-:W-:Y:S05]  /*07b0*/  EXIT ;  /* 0x000000000000794d */ /* 0x000fea0003800000 */
.L_x_159:
[----:B------:R-:W-:Y:S01]  /*07c0*/  HFMA2.MMA R8, -RZ, RZ, 0, 9.5367431640625e-07 ;  /* 0x00000010ff087435 */ /* 0x000fe200000001ff */
[----:B------:R-:W-:Y:S01]  /*07d0*/  IMAD.MOV.U32 R7, RZ, RZ, 0x1f ;  /* 0x0000001fff077424 */ /* 0x000fe200078e00ff */
[----:B------:R-:W-:Y:S02]  /*07e0*/  MOV R10, 0xffffffff ;  /* 0xffffffff000a7802 */ /* 0x000fe40000000f00 */
[----:B------:R-:W-:Y:S02]  /*07f0*/  MOV R4, 0x810 ;  /* 0x0000081000047802 */ /* 0x000fe40000000f00 */
[----:B------:R-:W-:Y:S05]  /*0800*/  CALL.REL.NOINC `($__internal_9_$__cuda_sm70_shflsync_down_p) ;  /* 0x000003f000007944 */ /* 0x000fea0003c00000 */
[----:B-1----:R-:W-:Y:S01]  /*0810*/  IMAD.MOV.U32 R4, RZ, RZ, R7 ;  /* 0x000000ffff047224 */ /* 0x002fe200078e0007 */
[----:B0-----:R-:W-:Y:S05]  /*0820*/  BRA `(.L_x_169) ;  /* 0xfffffa4000007947 */ /* 0x001fea000383ffff */
.L_x_160:
[----:B------:R-:W-:Y:S01]  /*0830*/  HFMA2.MMA R7, -RZ, RZ, 0, 1.847743988037109375e-06 ;  /* 0x0000001fff077435 */ /* 0x000fe200000001ff */
[----:B0-----:R-:W-:Y:S01]  /*0840*/  MOV R3, R12 ;  /* 0x0000000c00037202 */ /* 0x001fe20000000f00 */
[----:B------:R-:W-:Y:S01]  /*0850*/  IMAD.MOV.U32 R8, RZ, RZ, 0x8 ;  /* 0x00000008ff087424 */ /* 0x000fe200078e00ff */
[----:B------:R-:W-:Y:S01]  /*0860*/  MOV R4, 0x890 ;  /* 0x0000089000047802 */ /* 0x000fe20000000f00 */
[----:B------:R-:W-:-:S02]  /*0870*/  IMAD.MOV.U32 R10, RZ, RZ, -0x1 ;  /* 0xffffffffff0a7424 */ /* 0x000fc400078e00ff */
[----:B------:R-:W-:Y:S05]  /*0880*/  CALL.REL.NOINC `($__internal_9_$__cuda_sm70_shflsync_down_p) ;  /* 0x0000037000007944 */ /* 0x000fea0003c00000 */
[----:B01----:R-:W-:Y:S01]  /*0890*/  FADD.FTZ R3, R12, R7 ;  /* 0x000000070c037221 */ /* 0x003fe20000010000 */
[----:B------:R-:W-:Y:S01]  /*08a0*/  MOV R8, 0x4 ;  /* 0x0000000400087802 */ /* 0x000fe20000000f00 */
[----:B------:R-:W-:Y:S01]  /*08b0*/  IMAD.MOV.U32 R7, RZ, RZ, 0x1f ;  /* 0x0000001fff077424 */ /* 0x000fe200078e00ff */
[----:B------:R-:W-:-:S02]  /*08c0*/  MOV R10, 0xffffffff ;  /* 0xffffffff000a7802 */ /* 0x000fc40000000f00 */
[----:B------:R-:W-:Y:S02]  /*08d0*/  MOV R4, 0x8f0 ;  /* 0x000008f000047802 */ /* 0x000fe40000000f00 */
[----:B------:R-:W-:Y:S05]  /*08e0*/  CALL.REL.NOINC `($__internal_9_$__cuda_sm70_shflsync_down_p) ;  /* 0x0000031000007944 */ /* 0x000fea0003c00000 */
[----:B01----:R-:W-:Y:S01]  /*08f0*/  FADD.FTZ R3, R3, R7 ;  /* 0x0000000703037221 */ /* 0x003fe20000010000 */
[----:B------:R-:W-:Y:S01]  /*0900*/  HFMA2.MMA R7, -RZ, RZ, 0, 1.847743988037109375e-06 ;  /* 0x0000001fff077435 */ /* 0x000fe200000001ff */
[----:B------:R-:W-:Y:S01]  /*0910*/  IMAD.MOV.U32 R8, RZ, RZ, 0x2 ;  /* 0x00000002ff087424 */ /* 0x000fe200078e00ff */
[----:B------:R-:W-:Y:S01]  /*0920*/  MOV R4, 0x950 ;  /* 0x0000095000047802 */ /* 0x000fe20000000f00 */
[----:B------:R-:W-:-:S03]  /*0930*/  IMAD.MOV.U32 R10, RZ, RZ, -0x1 ;  /* 0xffffffffff0a7424 */ /* 0x000fc600078e00ff */
[----:B------:R-:W-:Y:S05]  /*0940*/  CALL.REL.NOINC `($__internal_9_$__cuda_sm70_shflsync_down_p) ;  /* 0x000002b000007944 */ /* 0x000fea0003c00000 */
[----:B-1----:R-:W-:Y:S01]  /*0950*/  FADD.FTZ R6, R3, R7 ;  /* 0x0000000703067221 */ /* 0x002fe20000010000 */
[----:B0-----:R-:W-:Y:S01]  /*0960*/  MOV R8, 0x1 ;  /* 0x0000000100087802 */ /* 0x001fe20000000f00 */
[----:B------:R-:W-:Y:S01]  /*0970*/  IMAD.MOV.U32 R7, RZ, RZ, 0x1f ;  /* 0x0000001fff077424 */ /* 0x000fe200078e00ff */
[----:B------:R-:W-:Y:S01]  /*0980*/  MOV R10, 0xffffffff ;  /* 0xffffffff000a7802 */ /* 0x000fe20000000f00 */
[----:B------:R-:W-:Y:S01]  /*0990*/  IMAD.MOV.U32 R3, RZ, RZ, R6 ;  /* 0x000000ffff037224 */ /* 0x000fe200078e0006 */
[----:B------:R-:W-:Y:S02]  /*09a0*/  MOV R4, 0x9c0 ;  /* 0x000009c000047802 */ /* 0x000fe40000000f00 */
[----:B------:R-:W-:Y:S05]  /*09b0*/  CALL.REL.NOINC `($__internal_9_$__cuda_sm70_shflsync_down_p) ;  /* 0x0000024000007944 */ /* 0x000fea0003c00000 */
[----:B-1----:R-:W-:Y:S01]  /*09c0*/  MOV R5, R7 ;  /* 0x0000000700057202 */ /* 0x002fe20000000f00 */
[----:B0-----:R-:W-:Y:S05]  /*09d0*/  BRA `(.L_x_170) ;  /* 0xfffff92000007947 */ /* 0x001fea000383ffff */
.L_x_167:
[----:B------:R-:W-:Y:S01]  /*09e0*/  HFMA2.MMA R7, -RZ, RZ, 0, 1.847743988037109375e-06 ;  /* 0x0000001fff077435 */ /* 0x000fe200000001ff */
[----:B------:R-:W-:Y:S01]  /*09f0*/  IMAD.MOV.U32 R8, RZ, RZ, 0x10 ;  /* 0x00000010ff087424 */ /* 0x000fe200078e00ff */
[----:B------:R-:W-:Y:S01]  /*0a00*/  MOV R4, 0xa30 ;  /* 0x00000a3000047802 */ /* 0x000fe20000000f00 */
[----:B------:R-:W-:-:S03]  /*0a10*/  IMAD.MOV.U32 R10, RZ, RZ, -0x1 ;  /* 0xffffffffff0a7424 */ /* 0x000fc600078e00ff */
[----:B0-----:R-:W-:Y:S05]  /*0a20*/  CALL.REL.NOINC `($__internal_9_$__cuda_sm70_shflsync_down_p) ;  /* 0x000001d000007944 */ /* 0x001fea0003c00000 */
[----:B-1----:R-:W-:Y:S01]  /*0a30*/  MOV R4, R7 ;  /* 0x0000000700047202 */ /* 0x002fe20000000f00 */
[----:B0-----:R-:W-:Y:S05]  /*0a40*/  BRA `(.L_x_171) ;  /* 0xfffffc4000007947 */ /* 0x001fea000383ffff */
.L_x_168:
[----:B------:R-:W-:Y:S01]  /*0a50*/  HFMA2.MMA R8, -RZ, RZ, 0, 4.76837158203125e-07 ;  /* 0x00000008ff087435 */ /* 0x000fe200000001ff */
[----:B-1----:R-:W-:Y:S01]  /*0a60*/  IMAD.MOV.U32 R3, RZ, RZ, R12 ;  /* 0x000000ffff037224 */ /* 0x002fe200078e000c */
[----:B------:R-:W-:Y:S01]  /*0a70*/  MOV R10, 0xffffffff ;  /* 0xffffffff000a7802 */ /* 0x000fe20000000f00 */
[----:B------:R-:W-:Y:S01]  /*0a80*/  IMAD.MOV.U32 R7, RZ, RZ, 0x1f ;  /* 0x0000001fff077424 */ /* 0x000fe200078e00ff */
[----:B------:R-:W-:-:S02]  /*0a90*/  MOV R4, 0xab0 ;  /* 0x00000ab000047802 */ /* 0x000fc40000000f00 */
[----:B0-----:R-:W-:Y:S05]  /*0aa0*/  CALL.REL.NOINC `($__internal_9_$__cuda_sm70_shflsync_down_p) ;  /* 0x0000015000007944 */ /* 0x001fea0003c00000 */
[----:B01----:R-:W-:Y:S01]  /*0ab0*/  FADD.FTZ R3, R12, R7 ;  /* 0x000000070c037221 */ /* 0x003fe20000010000 */
[----:B------:R-:W-:Y:S01]  /*0ac0*/  HFMA2.MMA R7, -RZ, RZ, 0, 1.847743988037109375e-06 ;  /* 0x0000001fff077435 */ /* 0x000fe200000001ff */
[----:B------:R-:W-:Y:S01]  /*0ad0*/  IMAD.MOV.U32 R8, RZ, RZ, 0x4 ;  /* 0x00000004ff087424 */ /* 0x000fe200078e00ff */
[----:B------:R-:W-:Y:S01]  /*0ae0*/  MOV R4, 0xb10 ;  /* 0x00000b1000047802 */ /* 0x000fe20000000f00 */
[----:B------:R-:W-:-:S03]  /*0af0*/  IMAD.MOV.U32 R10, RZ, RZ, -0x1 ;  /* 0xffffffffff0a7424 */ /* 0x000fc600078e00ff */
[----:B------:R-:W-:Y:S05]  /*0b00*/  CALL.REL.NOINC `($__internal_9_$__cuda_sm70_shflsync_down_p) ;  /* 0x000000f000007944 */ /* 0x000fea0003c00000 */
[----:B01----:R-:W-:Y:S01]  /*0b10*/  FADD.FTZ R3, R3, R7 ;  /* 0x0000000703037221 */ /* 0x003fe20000010000 */
[----:B------:R-:W-:Y:S01]  /*0b20*/  MOV R8, 0x2 ;  /* 0x0000000200087802 */ /* 0x000fe20000000f00 */
[----:B------:R-:W-:Y:S01]  /*0b30*/  IMAD.MOV.U32 R7, RZ, RZ, 0x1f ;  /* 0x0000001fff077424 */ /* 0x000fe200078e00ff */
[----:B------:R-:W-:-:S02]  /*0b40*/  MOV R10, 0xffffffff ;  /* 0xffffffff000a7802 */ /* 0x000fc40000000f00 */
[----:B------:R-:W-:Y:S02]  /*0b50*/  MOV R4, 0xb70 ;  /* 0x00000b7000047802 */ /* 0x000fe40000000f00 */
[----:B------:R-:W-:Y:S05]  /*0b60*/  CALL.REL.NOINC `($__internal_9_$__cuda_sm70_shflsync_down_p) ;  /* 0x0000009000007944 */ /* 0x000fea0003c00000 */
[----:B-1----:R-:W-:Y:S01]  /*0b70*/  FADD.FTZ R6, R3, R7 ;  /* 0x0000000703067221 */ /* 0x002fe20000010000 */
[----:B------:R-:W-:Y:S01]  /*0b80*/  HFMA2.MMA R7, -RZ, RZ, 0, 1.847743988037109375e-06 ;  /* 0x0000001fff077435 */ /* 0x000fe200000001ff */
[----:B0-----:R-:W-:Y:S01]  /*0b90*/  IMAD.MOV.U32 R8, RZ, RZ, 0x1 ;  /* 0x00000001ff087424 */ /* 0x001fe200078e00ff */
[----:B------:R-:W-:Y:S01]  /*0ba0*/  MOV R4, 0xbe0 ;  /* 0x00000be000047802 */ /* 0x000fe20000000f00 */
[----:B------:R-:W-:Y:S01]  /*0bb0*/  IMAD.MOV.U32 R10, RZ, RZ, -0x1 ;  /* 0xffffffffff0a7424 */ /* 0x000fe200078e00ff */
[----:B------:R-:W-:Y:S02]  /*0bc0*/  MOV R3, R6 ;  /* 0x0000000600037202 */ /* 0x000fe40000000f00 */
[----:B------:R-:W-:Y:S05]  /*0bd0*/  CALL.REL.NOINC `($__internal_9_$__cuda_sm70_shflsync_down_p) ;  /* 0x0000002000007944 */ /* 0x000fea0003c00000 */
[----:B-1----:R-:W-:Y:S01]  /*0be0*/  IMAD.MOV.U32 R5, RZ, RZ, R7 ;  /* 0x000000ffff057224 */ /* 0x002fe200078e0007 */
[----:B0-----:R-:W-:Y:S05]  /*0bf0*/  BRA `(.L_x_172) ;  /* 0xfffffb2000007947 */ /* 0x001fea000383ffff */
        .weak           $__internal_9_$__cuda_sm70_shflsync_down_p
        .type           $__internal_9_$__cuda_sm70_shflsync_down_p,@function
        .size           $__internal_9_$__cuda_sm70_shflsync_down_p,(.L_x_183 - $__internal_9_$__cuda_sm70_shflsync_down_p)
$__internal_9_$__cuda_sm70_shflsync_down_p:
[----:B------:R-:W-:Y:S01]  /*0c00*/  HFMA2.MMA R5, -RZ, RZ, 0, 0 ;  /* 0x00000000ff057435 */ /* 0x000fe200000001ff */
[----:B------:R-:W-:Y:S04]  /*0c10*/  WARPSYNC R10 ;  /* 0x0000000a00007348 */ /* 0x000fe80003800000 */
[----:B------:R0:W1:Y:S01]  /*0c20*/  SHFL.DOWN PT, R7, R3, R8, R7 ;  /* 0x0800000803077389 */ /* 0x00006200000e0007 */
[----:B------:R-:W-:Y:S05]  /*0c30*/  RET.REL.NODEC R4 `(_Z7cleanupPfS_S_S_bi) ;  /* 0xfffff3c004007950 */ /* 0x000fea0003c3ffff */
.L_x_173:
        /* <DEDUP_REMOVED lines=12> */
.L_x_183:


//--------------------- .nv.shared._Z25multi_tensor_apply_kernelI18TensorListMetadataILi1EE14MaxNormFunctorIN3c104HalfEEJPfS6_biEEvlPViT_T0_DpT1_ --------------------------
	.section	.nv.shared._Z25multi_tensor_apply_kernelI18TensorListMetadataILi1EE14MaxNormFunctorIN3c104HalfEEJPfS6_biEEvlPViT_T0_DpT1_,"aw",@nobits
	.sectionflags	@""
	.align	4
.nv.shared._Z25multi_tensor_apply_kernelI18TensorListMetadataILi1EE14MaxNormFunctorIN3c104HalfEEJPfS6_biEEvlPViT_T0_DpT1_:
	.zero		2048


//--------------------- .nv.global                --------------------------
	.section	.nv.global,"aw",@nobits
.nv.global:
	.type		_ZN60_INTERNAL_14a5a7e7_29_multi_tensor_l2norm_kernel_cu_0ab45fc84cuda3std3__48in_placeE,@object
	.size		_ZN60_INTERNAL_14a5a7e7_29_multi_tensor_l2norm_kernel_cu_0ab45fc84cuda3std3__48in_placeE,(_ZN60_INTERNAL_14a5a7e7_29_multi_tensor_l2norm_kernel_cu_0ab45fc84cuda3std6ranges3__45__cpo8distanceE - _ZN60_INTERNAL_14a5a7e7_29_multi_tensor_l2norm_kernel_cu_0ab45fc84cuda3std3__48in_placeE)
_ZN60_INTERNAL_14a5a7e7_29_multi_tensor_l2norm_kernel_cu_0ab45fc84cuda3std3__48in_placeE:
	.zero		1
	.type		_ZN60_INTERNAL_14a5a7e7_29_multi_tensor_l2norm_kernel_cu_0ab45fc84cuda3std6ranges3__45__cpo8distanceE,@object
	.size		_ZN60_INTERNAL_14a5a7e7_29_multi_tensor_l2norm_kernel_cu_0ab45fc84cuda3std6ranges3__45__cpo8distanceE,(_ZN60_INTERNAL_14a5a7e7_29_multi_tensor_l2norm_kernel_cu_0ab45fc84cuda3std3__45__cpo6cbeginE - _ZN60_INTERNAL_14a5a7e7_29_multi_tensor_l2norm_kernel_cu_0ab45fc84cuda3std6ranges3__45__cpo8distanceE)
_ZN60_INTERNAL_14a5a7e7_29_multi_tensor_l2norm_kernel_cu_0ab45fc84cuda3std6ranges3__45__cpo8distanceE:
	.zero		1
	.type		_ZN60_INTERNAL_14a5a7e7_29_multi_tensor_l2norm_kernel_cu_0ab45fc84cuda3std3__45__cpo6cbeginE,@object
	.size		_ZN60_INTERNAL_14a5a7e7_29_multi_tensor_l2norm_kernel_cu_0ab45fc84cuda3std3__45__cpo6cbeginE,(_ZN60_INTERNAL_14a5a7e7_29_multi_tensor_l2norm_kernel_cu_0ab45fc84cuda3std6ranges3__45__cpo7advanceE - _ZN60_INTERNAL_14a5a7e7_29_multi_tensor_l2norm_kernel_cu_0ab45fc84cuda3std3__45__cpo6cbeginE)
_ZN60_INTERNAL_14a5a7e7_29_multi_tensor_l2norm_kernel_cu_0ab45fc84cuda3std3__45__cpo6cbeginE:
	.zero		1
	.type		_ZN60_INTERNAL_14a5a7e7_29_multi_tensor_l2norm_kernel_cu_0ab45fc84cuda3std6ranges3__45__cpo7advanceE,@object
	.size		_ZN60_INTERNAL_14a5a7e7_29_multi_tensor_l2norm_kernel_cu_0ab45fc84cuda3std6ranges3__45__cpo7advanceE,(_ZN60_INTERNAL_14a5a7e7_29_multi_tensor_l2norm_kernel_cu_0ab45fc84cuda3std3__45__cpo7crbeginE - _ZN60_INTERNAL_14a5a7e7_29_multi_tensor_l2norm_kernel_cu_0ab45fc84cuda3std6ranges3__45__cpo7advanceE)
_ZN60_INTERNAL_14a5a7e7_29_multi_tensor_l2norm_kernel_cu_0ab45fc84cuda3std6ranges3__45__cpo7advanceE:
	.zero		1
	.type		_ZN60_INTERNAL_14a5a7e7_29_multi_tensor_l2norm_kernel_cu_0ab45fc84cuda3std3__45__cpo7crbeginE,@object
	.size		_ZN60_INTERNAL_14a5a7e7_29_multi_tensor_l2norm_kernel_cu_0ab45fc84cuda3std3__45__cpo7crbeginE,(_ZN60_INTERNAL_14a5a7e7_29_multi_tensor_l2norm_kernel_cu_0ab45fc84cuda3std6ranges3__45__cpo4dataE - _ZN60_INTERNAL_14a5a7e7_29_multi_tensor_l2norm_kernel_cu_0ab45fc84cuda3std3__45__cpo7crbeginE)
_ZN60_INTERNAL_14a5a7e7_29_multi_tensor_l2norm_kernel_cu_0ab45fc84cuda3std3__45__cpo7crbeginE:
	.zero		1
	.type		_ZN60_INTERNAL_14a5a7e7_29_multi_tensor_l2norm_kernel_cu_0ab45fc84cuda3std6ranges3__45__cpo4dataE,@object
	.size		_ZN60_INTERNAL_14a5a7e7_29_multi_tensor_l2norm_kernel_cu_0ab45fc84cuda3std6ranges3__45__cpo4dataE,(_ZN60_INTERNAL_14a5a7e7_29_multi_tensor_l2norm_kernel_cu_0ab45fc84cuda3std6ranges3__45__cpo5beginE - _ZN60_INTERNAL_14a5a7e7_29_multi_tensor_l2norm_kernel_cu_0ab45fc84cuda3std6ranges3__45__cpo4dataE)
_ZN60_INTERNAL_14a5a7e7_29_multi_tensor_l2norm_kernel_cu_0ab45fc84cuda3std6ranges3__45__cpo4dataE:
	.zero		1
	.type		_ZN60_INTERNAL_14a5a7e7_29_multi_tensor_l2norm_kernel_cu_0ab45fc84cuda3std6ranges3__45__cpo5beginE,@object
	.size		_ZN60_INTERNAL_14a5a7e7_29_multi_tensor_l2norm_kernel_cu_0ab45fc84cuda3std6ranges3__45__cpo5beginE,(_ZN60_INTERNAL_14a5a7e7_29_multi_tensor_l2norm_kernel_cu_0ab45fc84cuda3std3__462_GLOBAL__N__14a5a7e7_29_multi_tensor_l2norm_kernel_cu_0ab45fc86ignoreE - _ZN60_INTERNAL_14a5a7e7_29_multi_tensor_l2norm_kernel_cu_0ab45fc84cuda3std6ranges3__45__cpo5beginE)
_ZN60_INTERNAL_14a5a7e7_29_multi_tensor_l2norm_kernel_cu_0ab45fc84cuda3std6ranges3__45__cpo5beginE:
	.zero		1
	.type		_ZN60_INTERNAL_14a5a7e7_29_multi_tensor_l2norm_kernel_cu_0ab45fc84cuda3std3__462_GLOBAL__N__14a5a7e7_29_multi_tensor_l2norm_kernel_cu_0ab45fc86ignoreE,@object
	.size		_ZN60_INTERNAL_14a5a7e7_29_multi_tensor_l2norm_kernel_cu_0ab45fc84cuda3std3__462_GLOBAL__N__14a5a7e7_29_multi_tensor_l2norm_kernel_cu_0ab45fc86ignoreE,(_ZN60_INTERNAL_14a5a7e7_29_multi_tensor_l2norm_kernel_cu_0ab45fc84cuda3std6ranges3__45__cpo4sizeE - _ZN60_INTERNAL_14a5a7e7_29_multi_tensor_l2norm_kernel_cu_0ab45fc84cuda3std3__462_GLOBAL__N__14a5a7e7_29_multi_tensor_l2norm_kernel_cu_0ab45fc86ignoreE)
_ZN60_INTERNAL_14a5a7e7_29_multi_tensor_l2norm_kernel_cu_0ab45fc84cuda3std3__462_GLOBAL__N__14a5a7e7_29_multi_tensor_l2norm_kernel_cu_0ab45fc86ignoreE:
	.zero		1
	.type		_ZN60_INTERNAL_14a5a7e7_29_multi_tensor_l2norm_kernel_cu_0ab45fc84cuda3std6ranges3__45__cpo4sizeE,@object
	.size		_ZN60_INTERNAL_14a5a7e7_29_multi_tensor_l2norm_kernel_cu_0ab45fc84cuda3std6ranges3__45__cpo4sizeE,(_ZN60_INTERNAL_14a5a7e7_29_multi_tensor_l2norm_kernel_cu_0ab45fc84cuda3std3__45__cpo5beginE - _ZN60_INTERNAL_14a5a7e7_29_multi_tensor_l2norm_kernel_cu_0ab45fc84cuda3std6ranges3__45__cpo4sizeE)
_ZN60_INTERNAL_14a5a7e7_29_multi_tensor_l2norm_kernel_cu_0ab45fc84cuda3std6ranges3__45__cpo4sizeE:
	.zero		1
	.type		_ZN60_INTERNAL_14a5a7e7_29_multi_tensor_l2norm_kernel_cu_0ab45fc84cuda3std3__45__cpo5beginE,@object
	.size		_ZN60_INTERNAL_14a5a7e7_29_multi_tensor_l2norm_kernel_cu_0ab45fc84cuda3std3__45__cpo5beginE,(_ZN60_INTERNAL_14a5a7e7_29_multi_tensor_l2norm_kernel_cu_0ab45fc84cuda3std6ranges3__45__cpo6cbeginE - _ZN60_INTERNAL_14a5a7e7_29_multi_tensor_l2norm_kernel_cu_0ab45fc84cuda3std3__45__cpo5beginE)
_ZN60_INTERNAL_14a5a7e7_29_multi_tensor_l2norm_kernel_cu_0ab45fc84cuda3std3__45__cpo5beginE:
	.zero		1
	.type		_ZN60_INTERNAL_14a5a7e7_29_multi_tensor_l2norm_kernel_cu_0ab45fc84cuda3std6ranges3__45__cpo6cbeginE,@object
	.size		_ZN60_INTERNAL_14a5a7e7_29_multi_tensor_l2norm_kernel_cu_0ab45fc84cuda3std6ranges3__45__cpo6cbeginE,(_ZN60_INTERNAL_14a5a7e7_29_multi_tensor_l2norm_kernel_cu_0ab45fc84cuda3std3__45__cpo6rbeginE - _ZN60_INTERNAL_14a5a7e7_29_multi_tensor_l2norm_kernel_cu_0ab45fc84cuda3std6ranges3__45__cpo6cbeginE)
_ZN60_INTERNAL_14a5a7e7_29_multi_tensor_l2norm_kernel_cu_0ab45fc84cuda3std6ranges3__45__cpo6cbeginE:
	.zero		1
	.type		_ZN60_INTERNAL_14a5a7e7_29_multi_tensor_l2norm_kernel_cu_0ab45fc84cuda3std3__45__cpo6rbeginE,@object
	.size		_ZN60_INTERNAL_14a5a7e7_29_multi_tensor_l2norm_kernel_cu_0ab45fc84cuda3std3__45__cpo6rbeginE,(_ZN60_INTERNAL_14a5a7e7_29_multi_tensor_l2norm_kernel_cu_0ab45fc84cuda3std6ranges3__45__cpo4nextE - _ZN60_INTERNAL_14a5a7e7_29_multi_tensor_l2norm_kernel_cu_0ab45fc84cuda3std3__45__cpo6rbeginE)
_ZN60_INTERNAL_14a5a7e7_29_multi_tensor_l2norm_kernel_cu_0ab45fc84cuda3std3__45__cpo6rbeginE:
	.zero		1
	.type		_ZN60_INTERNAL_14a5a7e7_29_multi_tensor_l2norm_kernel_cu_0ab45fc84cuda3std6ranges3__45__cpo4nextE,@object
	.size		_ZN60_INTERNAL_14a5a7e7_29_multi_tensor_l2norm_kernel_cu_0ab45fc84cuda3std6ranges3__45__cpo4nextE,(_ZN60_INTERNAL_14a5a7e7_29_multi_tensor_l2norm_kernel_cu_0ab45fc84cuda3std6ranges3__45__cpo4swapE - _ZN60_INTERNAL_14a5a7e7_29_multi_tensor_l2norm_kernel_cu_0ab45fc84cuda3std6ranges3__45__cpo4nextE)
_ZN60_INTERNAL_14a5a7e7_29_multi_tensor_l2norm_kernel_cu_0ab45fc84cuda3std6ranges3__45__cpo4nextE:
	.zero		1
	.type		_ZN60_INTERNAL_14a5a7e7_29_multi_tensor_l2norm_kernel_cu_0ab45fc84cuda3std6ranges3__45__cpo4swapE,@object
	.size		_ZN60_INTERNAL_14a5a7e7_29_multi_tensor_l2norm_kernel_cu_0ab45fc84cuda3std6ranges3__45__cpo4swapE,(_ZN60_INTERNAL_14a5a7e7_29_multi_tensor_l2norm_kernel_cu_0ab45fc84cuda3std3__420unreachable_sentinelE - _ZN60_INTERNAL_14a5a7e7_29_multi_tensor_l2norm_kernel_cu_0ab45fc84cuda3std6ranges3__45__cpo4swapE)
_ZN60_INTERNAL_14a5a7e7_29_multi_tensor_l2norm_kernel_cu_0ab45fc84cuda3std6ranges3__45__cpo4swapE:
	.zero		1
	.type		_ZN60_INTERNAL_14a5a7e7_29_multi_tensor_l2norm_kernel_cu_0ab45fc84cuda3std3__420unreachable_sentinelE,@object
	.size		_ZN60_INTERNAL_14a5a7e7_29_multi_tensor_l2norm_kernel_cu_0ab45fc84cuda3std3__420unreachable_sentinelE,(_ZN60_INTERNAL_14a5a7e7_29_multi_tensor_l2norm_kernel_cu_0ab45fc86thrust23THRUST_300001_SM_800_NS6system6detail10sequential3seqE - _ZN60_INTERNAL_14a5a7e7_29_multi_tensor_l2norm_kernel_cu_0ab45fc84cuda3std3__420unreachable_sentinelE)
_ZN60_INTERNAL_14a5a7e7_29_multi_tensor_l2norm_kernel_cu_0ab45fc84cuda3std3__420unreachable_sentinelE:
	.zero		1
	.type		_ZN60_INTERNAL_14a5a7e7_29_multi_tensor_l2norm_kernel_cu_0ab45fc86thrust23THRUST_300001_SM_800_NS6system6detail10sequential3seqE,@object
	.size		_ZN60_INTERNAL_14a5a7e7_29_multi_tensor_l2norm_kernel_cu_0ab45fc86thrust23THRUST_300001_SM_800_NS6system6detail10sequential3seqE,(_ZN60_INTERNAL_14a5a7e7_29_multi_tensor_l2norm_kernel_cu_0ab45fc84cuda3std3__45__cpo4cendE - _ZN60_INTERNAL_14a5a7e7_29_multi_tensor_l2norm_kernel_cu_0ab45fc86thrust23THRUST_300001_SM_800_NS6system6detail10sequential3seqE)
_ZN60_INTERNAL_14a5a7e7_29_multi_tensor_l2norm_kernel_cu_0ab45fc86thrust23THRUST_300001_SM_800_NS6system6detail10sequential3seqE:
	.zero		1
	.type		_ZN60_INTERNAL_14a5a7e7_29_multi_tensor_l2norm_kernel_cu_0ab45fc84cuda3std3__45__cpo4cendE,@object
	.size		_ZN60_INTERNAL_14a5a7e7_29_multi_tensor_l2norm_kernel_cu_0ab45fc84cuda3std3__45__cpo4cendE,(_ZN60_INTERNAL_14a5a7e7_29_multi_tensor_l2norm_kernel_cu_0ab45fc84cuda3std6ranges3__45__cpo9iter_swapE - _ZN60_INTERNAL_14a5a7e7_29_multi_tensor_l2norm_kernel_cu_0ab45fc84cuda3std3__45__cpo4cendE)
_ZN60_INTERNAL_14a5a7e7_29_multi_tensor_l2norm_kernel_cu_0ab45fc84cuda3std3__45__cpo4cendE:
	.zero		1
	.type		_ZN60_INTERNAL_14a5a7e7_29_multi_tensor_l2norm_kernel_cu_0ab45fc84cuda3std6ranges3__45__cpo9iter_swapE,@object
	.size		_ZN60_INTERNAL_14a5a7e7_29_multi_tensor_l2norm_kernel_cu_0ab45fc84cuda3std6ranges3__45__cpo9iter_swapE,(_ZN60_INTERNAL_14a5a7e7_29_multi_tensor_l2norm_kernel_cu_0ab45fc84cuda3std3__45__cpo5crendE - _ZN60_INTERNAL_14a5a7e7_29_multi_tensor_l2norm_kernel_cu_0ab45fc84cuda3std6ranges3__45__cpo9iter_swapE)
_ZN60_INTERNAL_14a5a7e7_29_multi_tensor_l2norm_kernel_cu_0ab45fc84cuda3std6ranges3__45__cpo9iter_swapE:
	.zero		1
	.type		_ZN60_INTERNAL_14a5a7e7_29_multi_tensor_l2norm_kernel_cu_0ab45fc84cuda3std3__45__cpo5crendE,@object
	.size		_ZN60_INTERNAL_14a5a7e7_29_multi_tensor_l2norm_kernel_cu_0ab45fc84cuda3std3__45__cpo5crendE,(_ZN60_INTERNAL_14a5a7e7_29_multi_tensor_l2norm_kernel_cu_0ab45fc84cuda3std6ranges3__45__cpo5cdataE - _ZN60_INTERNAL_14a5a7e7_29_multi_tensor_l2norm_kernel_cu_0ab45fc84cuda3std3__45__cpo5crendE)
_ZN60_INTERNAL_14a5a7e7_29_multi_tensor_l2norm_kernel_cu_0ab45fc84cuda3std3__45__cpo5crendE:
	.zero		1
	.type		_ZN60_INTERNAL_14a5a7e7_29_multi_tensor_l2norm_kernel_cu_0ab45fc84cuda3std6ranges3__45__cpo5cdataE,@object
	.size		_ZN60_INTERNAL_14a5a7e7_29_multi_tensor_l2norm_kernel_cu_0ab45fc84cuda3std6ranges3__45__cpo5cdataE,(_ZN60_INTERNAL_14a5a7e7_29_multi_tensor_l2norm_kernel_cu_0ab45fc84cuda3std6ranges3__45__cpo3endE - _ZN60_INTERNAL_14a5a7e7_29_multi_tensor_l2norm_kernel_cu_0ab45fc84cuda3std6ranges3__45__cpo5cdataE)
_ZN60_INTERNAL_14a5a7e7_29_multi_tensor_l2norm_kernel_cu_0ab45fc84cuda3std6ranges3__45__cpo5cdataE:
	.zero		1
	.type		_ZN60_INTERNAL_14a5a7e7_29_multi_tensor_l2norm_kernel_cu_0ab45fc84cuda3std6ranges3__45__cpo3endE,@object
	.size		_ZN60_INTERNAL_14a5a7e7_29_multi_tensor_l2norm_kernel_cu_0ab45fc84cuda3std6ranges3__45__cpo3endE,(_ZN60_INTERNAL_14a5a7e7_29_multi_tensor_l2norm_kernel_cu_0ab45fc84cuda3std3__419piecewise_constructE - _ZN60_INTERNAL_14a5a7e7_29_multi_tensor_l2norm_kernel_cu_0ab45fc84cuda3std6ranges3__45__cpo3endE)
_ZN60_INTERNAL_14a5a7e7_29_multi_tensor_l2norm_kernel_cu_0ab45fc84cuda3std6ranges3__45__cpo3endE:
	.zero		1
	.type		_ZN60_INTERNAL_14a5a7e7_29_multi_tensor_l2norm_kernel_cu_0ab45fc84cuda3std3__419piecewise_constructE,@object
	.size		_ZN60_INTERNAL_14a5a7e7_29_multi_tensor_l2norm_kernel_cu_0ab45fc84cuda3std3__419piecewise_constructE,(_ZN60_INTERNAL_14a5a7e7_29_multi_tensor_l2norm_kernel_cu_0ab45fc84cuda3std6ranges3__45__cpo5ssizeE - _ZN60_INTERNAL_14a5a7e7_29_multi_tensor_l2norm_kernel_cu_0ab45fc84cuda3std3__419piecewise_constructE)
_ZN60_INTERNAL_14a5a7e7_29_multi_tensor_l2norm_kernel_cu_0ab45fc84cuda3std3__419piecewise_constructE:
	.zero		1
	.type		_ZN60_INTERNAL_14a5a7e7_29_multi_tensor_l2norm_kernel_cu_0ab45fc84cuda3std6ranges3__45__cpo5ssizeE,@object
	.size		_ZN60_INTERNAL_14a5a7e7_29_multi_tensor_l2norm_kernel_cu_0ab45fc84cuda3std6ranges3__45__cpo5ssizeE,(_ZN60_INTERNAL_14a5a7e7_29_multi_tensor_l2norm_kernel_cu_0ab45fc84cuda3std3__45__cpo3endE - _ZN60_INTERNAL_14a5a7e7_29_multi_tensor_l2norm_kernel_cu_0ab45fc84cuda3std6ranges3__45__cpo5ssizeE)
_ZN60_INTERNAL_14a5a7e7_29_multi_tensor_l2norm_kernel_cu_0ab45fc84cuda3std6ranges3__45__cpo5ssizeE:
	.zero		1
	.type		_ZN60_INTERNAL_14a5a7e7_29_multi_tensor_l2norm_kernel_cu_0ab45fc84cuda3std3__45__cpo3endE,@object
	.size		_ZN60_INTERNAL_14a5a7e7_29_multi_tensor_l2norm_kernel_cu_0ab45fc84cuda3std3__45__cpo3endE,(_ZN60_INTERNAL_14a5a7e7_29_multi_tensor_l2norm_kernel_cu_0ab45fc84cuda3std6ranges3__45__cpo4cendE - _ZN60_INTERNAL_14a5a7e7_29_multi_tensor_l2norm_kernel_cu_0ab45fc84cuda3std3__45__cpo3endE)
_ZN60_INTERNAL_14a5a7e7_29_multi_tensor_l2norm_kernel_cu_0ab45fc84cuda3std3__45__cpo3endE:
	.zero		1
	.type		_ZN60_INTERNAL_14a5a7e7_29_multi_tensor_l2norm_kernel_cu_0ab45fc84cuda3std6ranges3__45__cpo4cendE,@object
	.size		_ZN60_INTERNAL_14a5a7e7_29_multi_tensor_l2norm_kernel_cu_0ab45fc84cuda3std6ranges3__45__cpo4cendE,(_ZN60_INTERNAL_14a5a7e7_29_multi_tensor_l2norm_kernel_cu_0ab45fc84cuda3std3__45__cpo4rendE - _ZN60_INTERNAL_14a5a7e7_29_multi_tensor_l2norm_kernel_cu_0ab45fc84cuda3std6ranges3__45__cpo4cendE)
_ZN60_INTERNAL_14a5a7e7_29_multi_tensor_l2norm_kernel_cu_0ab45fc84cuda3std6ranges3__45__cpo4cendE:
	.zero		1
	.type		_ZN60_INTERNAL_14a5a7e7_29_multi_tensor_l2norm_kernel_cu_0ab45fc84cuda3std3__45__cpo4rendE,@object
	.size		_ZN60_INTERNAL_14a5a7e7_29_multi_tensor_l2norm_kernel_cu_0ab45fc84cuda3std3__45__cpo4rendE,(_ZN60_INTERNAL_14a5a7e7_29_multi_tensor_l2norm_kernel_cu_0ab45fc84cuda3std6ranges3__45__cpo4prevE - _ZN60_INTERNAL_14a5a7e7_29_multi_tensor_l2norm_kernel_cu_0ab45fc84cuda3std3__45__cpo4rendE)
_ZN60_INTERNAL_14a5a7e7_29_multi_tensor_l2norm_kernel_cu_0ab45fc84cuda3std3__45__cpo4rendE:
	.zero		1
	.type		_ZN60_INTERNAL_14a5a7e7_29_multi_tensor_l2norm_kernel_cu_0ab45fc84cuda3std6ranges3__45__cpo4prevE,@object
	.size		_ZN60_INTERNAL_14a5a7e7_29_multi_tensor_l2norm_kernel_cu_0ab45fc84cuda3std6ranges3__45__cpo4prevE,(_ZN60_INTERNAL_14a5a7e7_29_multi_tensor_l2norm_kernel_cu_0ab45fc84cuda3std6ranges3__45__cpo9iter_moveE - _ZN60_INTERNAL_14a5a7e7_29_multi_tensor_l2norm_kernel_cu_0ab45fc84cuda3std6ranges3__45__cpo4prevE)
_ZN60_INTERNAL_14a5a7e7_29_multi_tensor_l2norm_kernel_cu_0ab45fc84cuda3std6ranges3__45__cpo4prevE:
	.zero		1
	.type		_ZN60_INTERNAL_14a5a7e7_29_multi_tensor_l2norm_kernel_cu_0ab45fc84cuda3std6ranges3__45__cpo9iter_moveE,@object
	.size		_ZN60_INTERNAL_14a5a7e7_29_multi_tensor_l2norm_kernel_cu_0ab45fc84cuda3std6ranges3__45__cpo9iter_moveE,(.L_13 - _ZN60_INTERNAL_14a5a7e7_29_multi_tensor_l2norm_kernel_cu_0ab45fc84cuda3std6ranges3__45__cpo9iter_moveE)
_ZN60_INTERNAL_14a5a7e7_29_multi_tensor_l2norm_kernel_cu_0ab45fc84cuda3std6ranges3__45__cpo9iter_moveE:
	.zero		1
.L_13:


//--------------------- .nv.shared._Z25multi_tensor_apply_kernelI18TensorListMetadataILi1EE14MaxNormFunctorIfEJPfS4_biEEvlPViT_T0_DpT1_ --------------------------
	.section	.nv.shared._Z25multi_tensor_apply_kernelI18TensorListMetadataILi1EE14MaxNormFunctorIfEJPfS4_biEEvlPViT_T0_DpT1_,"aw",@nobits
	.sectionflags	@""
	.align	4
.nv.shared._Z25multi_tensor_apply_kernelI18TensorListMetadataILi1EE14MaxNormFunctorIfEJPfS4_biEEvlPViT_T0_DpT1_:
	.zero		2048


//--------------------- .nv.shared._Z25multi_tensor_apply_kernelI18TensorListMetadataILi1EE20UnscaleL2NormFunctorIN3c108BFloat16EEJPfS6_S6_biEEvlPViT_T0_DpT1_ --------------------------
	.section	.nv.shared._Z25multi_tensor_apply_kernelI18TensorListMetadataILi1EE20UnscaleL2NormFunctorIN3c108BFloat16EEJPfS6_S6_biEEvlPViT_T0_DpT1_,"aw",@nobits
	.sectionflags	@""
	.align	4
.nv.shared._Z25multi_tensor_apply_kernelI18TensorListMetadataILi1EE20UnscaleL2NormFunctorIN3c108BFloat16EEJPfS6_S6_biEEvlPViT_T0_DpT1_:
	.zero		2048


//--------------------- .nv.shared._Z25multi_tensor_apply_kernelI18TensorListMetadataILi1EE20UnscaleL2NormFunctorIN3c104HalfEEJPfS6_S6_biEEvlPViT_T0_DpT1_ --------------------------
	.section	.nv.shared._Z25multi_tensor_apply_kernelI18TensorListMetadataILi1EE20UnscaleL2NormFunctorIN3c104HalfEEJPfS6_S6_biEEvlPViT_T0_DpT1_,"aw",@nobits
	.sectionflags	@""
	.align	4
.nv.shared._Z25multi_tensor_apply_kernelI18TensorListMetadataILi1EE20UnscaleL2NormFunctorIN3c104HalfEEJPfS6_S6_biEEvlPViT_T0_DpT1_:
	.zero		2048


//--------------------- .nv.shared._Z25multi_tensor_apply_kernelI18TensorListMetadataILi1EE20UnscaleL2NormFunctorIfEJPfS4_S4_biEEvlPViT_T0_DpT1_ --------------------------
	.section	.nv.shared._Z25multi_tensor_apply_kernelI18TensorListMetadataILi1EE20UnscaleL2NormFunctorIfEJPfS4_S4_biEEvlPViT_T0_DpT1_,"aw",@nobits
	.sectionflags	@""
	.align	4
.nv.shared._Z25multi_tensor_apply_kernelI18TensorListMetadataILi1EE20UnscaleL2NormFunctorIfEJPfS4_S4_biEEvlPViT_T0_DpT1_:
	.zero		2048


//--------------------- .nv.shared._Z25multi_tensor_apply_kernelI18TensorListMetadataILi1EE13L2NormFunctorIN3c108BFloat16EEJPfS6_biEEvlPViT_T0_DpT1_ --------------------------
	.section	.nv.shared._Z25multi_tensor_apply_kernelI18TensorListMetadataILi1EE13L2NormFunctorIN3c108BFloat16EEJPfS6_biEEvlPViT_T0_DpT1_,"aw",@nobits
	.sectionflags	@""
	.align	4
.nv.shared._Z25multi_tensor_apply_kernelI18TensorListMetadataILi1EE13L2NormFunctorIN3c108BFloat16EEJPfS6_biEEvlPViT_T0_DpT1_:
	.zero		2048


//--------------------- .nv.shared._Z25multi_tensor_apply_kernelI18TensorListMetadataILi1EE13L2NormFunctorIN3c104HalfEEJPfS6_biEEvlPViT_T0_DpT1_ --------------------------
	.section	.nv.shared._Z25multi_tensor_apply_kernelI18TensorListMetadataILi1EE13L2NormFunctorIN3c104HalfEEJPfS6_biEEvlPViT_T0_DpT1_,"aw",@nobits
	.sectionflags	@""
	.align	4
.nv.shared._Z25multi_tensor_apply_kernelI18TensorListMetadataILi1EE13L2NormFunctorIN3c104HalfEEJPfS6_biEEvlPViT_T0_DpT1_:
	.zero		2048


//--------------------- .nv.shared._Z25multi_tensor_apply_kernelI18TensorListMetadataILi1EE13L2NormFunctorIfEJPfS4_biEEvlPViT_T0_DpT1_ --------------------------
	.section	.nv.shared._Z25multi_tensor_apply_kernelI18TensorListMetadataILi1EE13L2NormFunctorIfEJPfS4_biEEvlPViT_T0_DpT1_,"aw",@nobits
	.sectionflags	@""
	.align	4
.nv.shared._Z25multi_tensor_apply_kernelI18TensorListMetadataILi1EE13L2NormFunctorIfEJPfS4_biEEvlPViT_T0_DpT1_:
	.zero		2048


//--------------------- .nv.shared._Z10cleanup_v2PfS_S_S_biiff --------------------------
	.section	.nv.shared._Z10cleanup_v2PfS_S_S_biiff,"aw",@nobits
	.sectionflags	@""
	.align	4
.nv.shared._Z10cleanup_v2PfS_S_S_biiff:
	.zero		2048


//--------------------- .nv.shared._Z7cleanupPfS_S_S_bi --------------------------
	.section	.nv.shared._Z7cleanupPfS_S_S_bi,"aw",@nobits
	.sectionflags	@""
	.align	4
.nv.shared._Z7cleanupPfS_S_S_bi:
	.zero		2048
